// auto-generated by cutlass_sweep.gemm — config: {"arch": "sm_90", "cluster_m": 1, "cluster_n": 2, "dtype": "fp16", "stages": 4, "tile_k": 64, "tile_m": 64, "tile_n": 256}
#include "cutlass/cutlass.h"
#include "cutlass/gemm/collective/collective_builder.hpp"
#include "cutlass/gemm/device/gemm_universal_adapter.h"
#include "cutlass/gemm/kernel/gemm_universal.hpp"
#include "cutlass/epilogue/collective/collective_builder.hpp"

using ElemA = cutlass::half_t;
using ElemB = cutlass::half_t;
using ElemCD = cutlass::half_t;
using Acc  = float;
using TileShape    = cute::Shape<cute::_64, cute::_256, cute::_64>;
using ClusterShape = cute::Shape<cute::_1, cute::_2, cute::_1>;

using CollectiveEpilogue = typename cutlass::epilogue::collective::CollectiveBuilder<
    cutlass::arch::Sm90, cutlass::arch::OpClassTensorOp,
    TileShape, ClusterShape,
    cutlass::epilogue::collective::EpilogueTileAuto,
    Acc, Acc,
    ElemCD, cutlass::layout::RowMajor, 128 / cutlass::sizeof_bits<ElemCD>::value,
    ElemCD, cutlass::layout::RowMajor, 128 / cutlass::sizeof_bits<ElemCD>::value,
    cutlass::epilogue::collective::EpilogueScheduleAuto
  >::CollectiveOp;

using CollectiveMainloop = typename cutlass::gemm::collective::CollectiveBuilder<
    cutlass::arch::Sm90, cutlass::arch::OpClassTensorOp,
    ElemA, cutlass::layout::RowMajor, 128 / cutlass::sizeof_bits<ElemA>::value,
    ElemB, cutlass::layout::ColumnMajor, 128 / cutlass::sizeof_bits<ElemB>::value,
    Acc,
    TileShape, ClusterShape,
    cutlass::gemm::collective::StageCount<4>,
    cutlass::gemm::collective::KernelScheduleAuto
  >::CollectiveOp;

using GemmKernel = cutlass::gemm::kernel::GemmUniversal<
    cute::Shape<int,int,int,int>,
    CollectiveMainloop,
    CollectiveEpilogue
>;
using Gemm = cutlass::gemm::device::GemmUniversalAdapter<GemmKernel>;

// Force the device kernel symbol into the cubin without needing a host main.
auto* _anchor = &cutlass::device_kernel<GemmKernel>;


// ===== COMPILED SASS (sm_90a) =====

	.target	sm_90a

	.elftype	@"ET_EXEC"


//--------------------- .note.nv.tkinfo           --------------------------
	.section	.note.nv.tkinfo,"",@"SHT_NOTE"
	.sectionflags	@"SHF_NOTE_NV_TKINFO"
	.tkinfo
        /*0018*/ 	.word	0x00000002
        /*0030*/ 	.string	""
        /*0030*/ 	.string	"ptxas"
        /*0030*/ 	.string	"Cuda compilation tools, release 13.0, V13.0.88"
        /*0030*/ 	.string	"Build cuda_13.0.r13.0/compiler.36424714_0"
        /*0030*/ 	.string	"-arch sm_90a -m 64 "



//--------------------- .note.nv.cuinfo           --------------------------
	.section	.note.nv.cuinfo,"",@"SHT_NOTE"
	.sectionflags	@"SHF_NOTE_NV_CUINFO"
        /*0018*/ 	.short	0x0002
        /*001a*/ 	.short	0x005a
        /*001c*/ 	.short	0x0082
	.zero		2


//--------------------- .nv.info                  --------------------------
	.section	.nv.info,"",@"SHT_CUDA_INFO"
	.align	4


	//----- nvinfo : EIATTR_REGCOUNT
	.align		4
        /*0000*/ 	.byte	0x04, 0x2f
        /*0002*/ 	.short	(.L_15 - .L_14)
	.align		4
.L_14:
        /*0004*/ 	.word	index@(_ZN7cutlass13device_kernelINS_4gemm6kernel13GemmUniversalIN4cute5tupleIJiiiiEEENS1_10collective13CollectiveMmaINS1_34MainloopSm90TmaGmmaWarpSpecializedILi4ENS5_IJNS4_1CILi1EEENSA_ILi2EEESB_EEENS1_32KernelTmaWarpSpecializedPingpongEEENS5_IJNSA_ILi64EEENSA_ILi256EEESG_EEENS_6half_tENS5_IJlSB_lEEESJ_SK_NS4_8TiledMMAINS4_8MMA_AtomIJNS4_4SM904GMMA26MMA_64x256x16_F32F16F16_SSILNSO_5MajorE0ELSQ_0ELNSO_7ScaleInE1ELSR_1EEEEEENS4_6LayoutINS5_IJSB_SB_SB_EEENS5_IJNSA_ILi0EEESW_SW_EEEEENS5_IJNS4_10UnderscoreESZ_SZ_EEEEENS4_23SM90_TMA_LOAD_MULTICASTENS4_14ComposedLayoutINS4_7SwizzleILi3ELi4ELi3EEENS4_18smem_ptr_flag_bitsILi16EEENSU_INS5_IJNSA_ILi8EEESG_EEENS5_IJSG_SB_EEEEEEEvNS4_8identityENS4_13SM90_TMA_LOADES1C_vS1D_EENS_8epilogue10collective6detail29Sm90TmaWarpSpecializedAdapterINS1H_15DefaultEpilogueISJ_SK_SK_NS1G_6thread17LinearCombinationISJ_Li1EffLNS1L_9ScaleType4KindE0ELNS_15FloatRoundStyleE2ESJ_EENS1_15EpilogueDefaultEEEEEvvEEEEvNT_6ParamsE)
        /*0008*/ 	.word	0x000000a8


	//----- nvinfo : EIATTR_FRAME_SIZE
	.align		4
.L_15:
        /*000c*/ 	.byte	0x04, 0x11
        /*000e*/ 	.short	(.L_17 - .L_16)
	.align		4
.L_16:
        /*0010*/ 	.word	index@(_ZN7cutlass13device_kernelINS_4gemm6kernel13GemmUniversalIN4cute5tupleIJiiiiEEENS1_10collective13CollectiveMmaINS1_34MainloopSm90TmaGmmaWarpSpecializedILi4ENS5_IJNS4_1CILi1EEENSA_ILi2EEESB_EEENS1_32KernelTmaWarpSpecializedPingpongEEENS5_IJNSA_ILi64EEENSA_ILi256EEESG_EEENS_6half_tENS5_IJlSB_lEEESJ_SK_NS4_8TiledMMAINS4_8MMA_AtomIJNS4_4SM904GMMA26MMA_64x256x16_F32F16F16_SSILNSO_5MajorE0ELSQ_0ELNSO_7ScaleInE1ELSR_1EEEEEENS4_6LayoutINS5_IJSB_SB_SB_EEENS5_IJNSA_ILi0EEESW_SW_EEEEENS5_IJNS4_10UnderscoreESZ_SZ_EEEEENS4_23SM90_TMA_LOAD_MULTICASTENS4_14ComposedLayoutINS4_7SwizzleILi3ELi4ELi3EEENS4_18smem_ptr_flag_bitsILi16EEENSU_INS5_IJNSA_ILi8EEESG_EEENS5_IJSG_SB_EEEEEEEvNS4_8identityENS4_13SM90_TMA_LOADES1C_vS1D_EENS_8epilogue10collective6detail29Sm90TmaWarpSpecializedAdapterINS1H_15DefaultEpilogueISJ_SK_SK_NS1G_6thread17LinearCombinationISJ_Li1EffLNS1L_9ScaleType4KindE0ELNS_15FloatRoundStyleE2ESJ_EENS1_15EpilogueDefaultEEEEEvvEEEEvNT_6ParamsE)
        /*0014*/ 	.word	0x00000000


	//----- nvinfo : EIATTR_MIN_STACK_SIZE
	.align		4
.L_17:
        /*0018*/ 	.byte	0x04, 0x12
        /*001a*/ 	.short	(.L_19 - .L_18)
	.align		4
.L_18:
        /*001c*/ 	.word	index@(_ZN7cutlass13device_kernelINS_4gemm6kernel13GemmUniversalIN4cute5tupleIJiiiiEEENS1_10collective13CollectiveMmaINS1_34MainloopSm90TmaGmmaWarpSpecializedILi4ENS5_IJNS4_1CILi1EEENSA_ILi2EEESB_EEENS1_32KernelTmaWarpSpecializedPingpongEEENS5_IJNSA_ILi64EEENSA_ILi256EEESG_EEENS_6half_tENS5_IJlSB_lEEESJ_SK_NS4_8TiledMMAINS4_8MMA_AtomIJNS4_4SM904GMMA26MMA_64x256x16_F32F16F16_SSILNSO_5MajorE0ELSQ_0ELNSO_7ScaleInE1ELSR_1EEEEEENS4_6LayoutINS5_IJSB_SB_SB_EEENS5_IJNSA_ILi0EEESW_SW_EEEEENS5_IJNS4_10UnderscoreESZ_SZ_EEEEENS4_23SM90_TMA_LOAD_MULTICASTENS4_14ComposedLayoutINS4_7SwizzleILi3ELi4ELi3EEENS4_18smem_ptr_flag_bitsILi16EEENSU_INS5_IJNSA_ILi8EEESG_EEENS5_IJSG_SB_EEEEEEEvNS4_8identityENS4_13SM90_TMA_LOADES1C_vS1D_EENS_8epilogue10collective6detail29Sm90TmaWarpSpecializedAdapterINS1H_15DefaultEpilogueISJ_SK_SK_NS1G_6thread17LinearCombinationISJ_Li1EffLNS1L_9ScaleType4KindE0ELNS_15FloatRoundStyleE2ESJ_EENS1_15EpilogueDefaultEEEEEvvEEEEvNT_6ParamsE)
        /*0020*/ 	.word	0x00000000
.L_19:


//--------------------- .nv.compat                --------------------------
	.section	.nv.compat,"",@"SHT_CUDA_COMPAT_INFO"
	.align	4
        /*0000*/ 	.byte	0x02, 0x09, 0x01, 0x00, 0x02, 0x02, 0x04, 0x00, 0x02, 0x05, 0x05, 0x00, 0x03, 0x07, 0x01, 0x01
        /*0010*/ 	.byte	0x02, 0x03, 0x01, 0x00, 0x02, 0x06, 0x01, 0x00, 0x04, 0x0b, 0x08, 0x00, 0x00, 0x00, 0x00, 0x00
        /*0020*/ 	.byte	0x00, 0x00, 0x00, 0x00


//--------------------- .nv.info._ZN7cutlass13device_kernelINS_4gemm6kernel13GemmUniversalIN4cute5tupleIJiiiiEEENS1_10collective13CollectiveMmaINS1_34MainloopSm90TmaGmmaWarpSpecializedILi4ENS5_IJNS4_1CILi1EEENSA_ILi2EEESB_EEENS1_32KernelTmaWarpSpecializedPingpongEEENS5_IJNSA_ILi64EEENSA_ILi256EEESG_EEENS_6half_tENS5_IJlSB_lEEESJ_SK_NS4_8TiledMMAINS4_8MMA_AtomIJNS4_4SM904GMMA26MMA_64x256x16_F32F16F16_SSILNSO_5MajorE0ELSQ_0ELNSO_7ScaleInE1ELSR_1EEEEEENS4_6LayoutINS5_IJSB_SB_SB_EEENS5_IJNSA_ILi0EEESW_SW_EEEEENS5_IJNS4_10UnderscoreESZ_SZ_EEEEENS4_23SM90_TMA_LOAD_MULTICASTENS4_14ComposedLayoutINS4_7SwizzleILi3ELi4ELi3EEENS4_18smem_ptr_flag_bitsILi16EEENSU_INS5_IJNSA_ILi8EEESG_EEENS5_IJSG_SB_EEEEEEEvNS4_8identityENS4_13SM90_TMA_LOADES1C_vS1D_EENS_8epilogue10collective6detail29Sm90TmaWarpSpecializedAdapterINS1H_15DefaultEpilogueISJ_SK_SK_NS1G_6thread17LinearCombinationISJ_Li1EffLNS1L_9ScaleType4KindE0ELNS_15FloatRoundStyleE2ESJ_EENS1_15EpilogueDefaultEEEEEvvEEEEvNT_6ParamsE --------------------------
	.section	.nv.info._ZN7cutlass13device_kernelINS_4gemm6kernel13GemmUniversalIN4cute5tupleIJiiiiEEENS1_10collective13CollectiveMmaINS1_34MainloopSm90TmaGmmaWarpSpecializedILi4ENS5_IJNS4_1CILi1EEENSA_ILi2EEESB_EEENS1_32KernelTmaWarpSpecializedPingpongEEENS5_IJNSA_ILi64EEENSA_ILi256EEESG_EEENS_6half_tENS5_IJlSB_lEEESJ_SK_NS4_8TiledMMAINS4_8MMA_AtomIJNS4_4SM904GMMA26MMA_64x256x16_F32F16F16_SSILNSO_5MajorE0ELSQ_0ELNSO_7ScaleInE1ELSR_1EEEEEENS4_6LayoutINS5_IJSB_SB_SB_EEENS5_IJNSA_ILi0EEESW_SW_EEEEENS5_IJNS4_10UnderscoreESZ_SZ_EEEEENS4_23SM90_TMA_LOAD_MULTICASTENS4_14ComposedLayoutINS4_7SwizzleILi3ELi4ELi3EEENS4_18smem_ptr_flag_bitsILi16EEENSU_INS5_IJNSA_ILi8EEESG_EEENS5_IJSG_SB_EEEEEEEvNS4_8identityENS4_13SM90_TMA_LOADES1C_vS1D_EENS_8epilogue10collective6detail29Sm90TmaWarpSpecializedAdapterINS1H_15DefaultEpilogueISJ_SK_SK_NS1G_6thread17LinearCombinationISJ_Li1EffLNS1L_9ScaleType4KindE0ELNS_15FloatRoundStyleE2ESJ_EENS1_15EpilogueDefaultEEEEEvvEEEEvNT_6ParamsE,"",@"SHT_CUDA_INFO"
	.sectionflags	@""
	.align	4


	//----- nvinfo : EIATTR_CUDA_API_VERSION
	.align		4
        /*0000*/ 	.byte	0x04, 0x37
        /*0002*/ 	.short	(.L_21 - .L_20)
.L_20:
        /*0004*/ 	.word	0x00000082


	//----- nvinfo : EIATTR_KPARAM_INFO
	.align		4
.L_21:
        /*0008*/ 	.byte	0x04, 0x17
        /*000a*/ 	.short	(.L_23 - .L_22)
.L_22:
        /*000c*/ 	.word	0x00000000
        /*0010*/ 	.short	0x0000
        /*0012*/ 	.short	0x0070
        /*0014*/ 	.byte	0x00, 0xf0, 0x01, 0x10


	//----- nvinfo : EIATTR_SPARSE_MMA_MASK
	.align		4
.L_23:
        /*0018*/ 	.byte	0x03, 0x50
        /*001a*/ 	.short	0x0000


	//----- nvinfo : EIATTR_MAXREG_COUNT
	.align		4
        /*001c*/ 	.byte	0x03, 0x1b
        /*001e*/ 	.short	0x00a8


	//----- nvinfo : EIATTR_NUM_BARRIERS
	.align		4
        /*0020*/ 	.byte	0x02, 0x4c
        /*0022*/ 	.byte	0x01
	.zero		1


	//----- nvinfo : EIATTR_EXTERNS
	.align		4
        /*0024*/ 	.byte	0x04, 0x0f
        /*0026*/ 	.short	(.L_25 - .L_24)


	//   ....[0]....
	.align		4
.L_24:
        /*0028*/ 	.word	index@(__assertfail)


	//----- nvinfo : EIATTR_MERCURY_ISA_VERSION
	.align		4
.L_25:
        /*002c*/ 	.byte	0x03, 0x5f
        /*002e*/ 	.short	0x0101


	//----- nvinfo : EIATTR_INT_WARP_WIDE_INSTR_OFFSETS
	.align		4
        /*0030*/ 	.byte	0x04, 0x31
        /*0032*/ 	.short	(.L_27 - .L_26)


	//   ....[0]....
.L_26:
        /*0034*/ 	.word	0x00000590


	//   ....[1]....
        /*0038*/ 	.word	0x000005d0


	//   ....[2]....
        /*003c*/ 	.word	0x00000660


	//   ....[3]....
        /*0040*/ 	.word	0x00000690


	//   ....[4]....
        /*0044*/ 	.word	0x000006d0


	//   ....[5]....
        /*0048*/ 	.word	0x000006e0


	//   ....[6]....
        /*004c*/ 	.word	0x000007a0


	//   ....[7]....
        /*0050*/ 	.word	0x00000800


	//   ....[8]....
        /*0054*/ 	.word	0x00002140


	//----- nvinfo : EIATTR_COOP_GROUP_MASK_REGIDS
	.align		4
.L_27:
        /*0058*/ 	.byte	0x04, 0x29
        /*005a*/ 	.short	(.L_29 - .L_28)


	//   ....[0]....
.L_28:
        /*005c*/ 	.word	0xffffffff


	//   ....[1]....
        /*0060*/ 	.word	0xffffffff


	//   ....[2]....
        /*0064*/ 	.word	0xffffffff


	//   ....[3]....
        /*0068*/ 	.word	0xffffffff


	//   ....[4]....
        /*006c*/ 	.word	0xffffffff


	//   ....[5]....
        /*0070*/ 	.word	0xffffffff


	//   ....[6]....
        /*0074*/ 	.word	0xffffffff


	//----- nvinfo : EIATTR_COOP_GROUP_INSTR_OFFSETS
	.align		4
.L_29:
        /*0078*/ 	.byte	0x04, 0x28
        /*007a*/ 	.short	(.L_31 - .L_30)


	//   ....[0]....
.L_30:
        /*007c*/ 	.word	0x00000060


	//   ....[1]....
        /*0080*/ 	.word	0x00000080


	//   ....[2]....
        /*0084*/ 	.word	0x00000180


	//   ....[3]....
        /*0088*/ 	.word	0x000003b0


	//   ....[4]....
        /*008c*/ 	.word	0x000003f0


	//   ....[5]....
        /*0090*/ 	.word	0x000004e0


	//   ....[6]....
        /*0094*/ 	.word	0x00000910


	//----- nvinfo : EIATTR_REG_RECONFIG
	.align		4
.L_31:
        /*0098*/ 	.byte	0x01, 0x54
	.zero		2


	//----- nvinfo : EIATTR_SYSCALL_OFFSETS
	.align		4
        /*009c*/ 	.byte	0x04, 0x46
        /*009e*/ 	.short	(.L_33 - .L_32)


	//   ....[0]....
.L_32:
        /*00a0*/ 	.word	0x00001870


	//----- nvinfo : EIATTR_MBARRIER_INSTR_OFFSETS
	.align		4
.L_33:
        /*00a4*/ 	.byte	0x04, 0x39
        /*00a6*/ 	.short	(.L_35 - .L_34)


	//   ....[0]....
.L_34:
        /*00a8*/ 	.word	0x00000320
        /*00ac*/ 	.word	0x000000ff
        /*00b0*/ 	.word	0x00000000
        /*00b4*/ 	.short	0x0100
        /*00b6*/ 	.byte	0x07
	.zero		1


	//   ....[1]....
        /*00b8*/ 	.word	0x00000330
        /*00bc*/ 	.word	0x000000ff
        /*00c0*/ 	.word	0x00000020
        /*00c4*/ 	.short	0x0100
        /*00c6*/ 	.byte	0x07
	.zero		1


	//   ....[2]....
        /*00c8*/ 	.word	0x00000340
        /*00cc*/ 	.word	0x000000ff
        /*00d0*/ 	.word	0x00000008
        /*00d4*/ 	.short	0x0100
        /*00d6*/ 	.byte	0x07
	.zero		1


	//   ....[3]....
        /*00d8*/ 	.word	0x00000350
        /*00dc*/ 	.word	0x000000ff
        /*00e0*/ 	.word	0x00000028
        /*00e4*/ 	.short	0x0100
        /*00e6*/ 	.byte	0x07
	.zero		1


	//   ....[4]....
        /*00e8*/ 	.word	0x00000360
        /*00ec*/ 	.word	0x000000ff
        /*00f0*/ 	.word	0x00000010
        /*00f4*/ 	.short	0x0100
        /*00f6*/ 	.byte	0x07
	.zero		1


	//   ....[5]....
        /*00f8*/ 	.word	0x00000370
        /*00fc*/ 	.word	0x000000ff
        /*0100*/ 	.word	0x00000030
        /*0104*/ 	.short	0x0100
        /*0106*/ 	.byte	0x07
	.zero		1


	//   ....[6]....
        /*0108*/ 	.word	0x00000380
        /*010c*/ 	.word	0x000000ff
        /*0110*/ 	.word	0x00000018
        /*0114*/ 	.short	0x0100
        /*0116*/ 	.byte	0x07
	.zero		1


	//   ....[7]....
        /*0118*/ 	.word	0x00000390
        /*011c*/ 	.word	0x000000ff
        /*0120*/ 	.word	0x00000038
        /*0124*/ 	.short	0x0100
        /*0126*/ 	.byte	0x07
	.zero		1


	//   ....[8]....
        /*0128*/ 	.word	0x000007e0
        /*012c*/ 	.word	0x000000ff
        /*0130*/ 	.word	0x00000070
        /*0134*/ 	.short	0x0100
        /*0136*/ 	.byte	0x0d
	.zero		1


	//   ....[9]....
        /*0138*/ 	.word	0x00000820
        /*013c*/ 	.word	0x000000ff
        /*0140*/ 	.word	0x00000078
        /*0144*/ 	.short	0x0100
        /*0146*/ 	.byte	0x0d
	.zero		1


	//   ....[10]....
        /*0148*/ 	.word	0x00000850
        /*014c*/ 	.word	0x000000ff
        /*0150*/ 	.word	0x00000050
        /*0154*/ 	.short	0x0100
        /*0156*/ 	.byte	0x10
	.zero		1


	//   ....[11]....
        /*0158*/ 	.word	0x000008a0
        /*015c*/ 	.word	0x000000ff
        /*0160*/ 	.word	0x00000058
        /*0164*/ 	.short	0x0100
        /*0166*/ 	.byte	0x10
	.zero		1


	//   ....[12]....
        /*0168*/ 	.word	0x000008b0
        /*016c*/ 	.word	0x000000ff
        /*0170*/ 	.word	0x00000060
        /*0174*/ 	.short	0x0100
        /*0176*/ 	.byte	0x10
	.zero		1


	//   ....[13]....
        /*0178*/ 	.word	0x000008c0
        /*017c*/ 	.word	0x000000ff
        /*0180*/ 	.word	0x00000068
        /*0184*/ 	.short	0x0100
        /*0186*/ 	.byte	0x10
	.zero		1


	//   ....[14]....
        /*0188*/ 	.word	0x00001750
        /*018c*/ 	.word	0x0000009c
        /*0190*/ 	.word	0x00000000
        /*0194*/ 	.short	0x010a
        /*0196*/ 	.byte	0x2e
	.zero		1


	//   ....[15]....
        /*0198*/ 	.word	0x00001900
        /*019c*/ 	.word	0x00000003
        /*01a0*/ 	.word	0x00000000
        /*01a4*/ 	.short	0x010a
        /*01a6*/ 	.byte	0x3f
	.zero		1


	//   ....[16]....
        /*01a8*/ 	.word	0x00001960
        /*01ac*/ 	.word	0x00000003
        /*01b0*/ 	.word	0x00000000
        /*01b4*/ 	.short	0x010a
        /*01b6*/ 	.byte	0x3f
	.zero		1


	//   ....[17]....
        /*01b8*/ 	.word	0x00001cf0
        /*01bc*/ 	.word	0x000000ff
        /*01c0*/ 	.word	0x00000000
        /*01c4*/ 	.short	0x010a
        /*01c6*/ 	.byte	0x04
	.zero		1


	//   ....[18]....
        /*01c8*/ 	.word	0x00001d30
        /*01cc*/ 	.word	0x000000ff
        /*01d0*/ 	.word	0x00000000
        /*01d4*/ 	.short	0x010a
        /*01d6*/ 	.byte	0x04
	.zero		1


	//   ....[19]....
        /*01d8*/ 	.word	0x00001fd0
        /*01dc*/ 	.word	0x00000005
        /*01e0*/ 	.word	0x00000000
        /*01e4*/ 	.short	0x0101
        /*01e6*/ 	.byte	0x3f
	.zero		1


	//   ....[20]....
        /*01e8*/ 	.word	0x000020d0
        /*01ec*/ 	.word	0x0000009d
        /*01f0*/ 	.word	0x00000000
        /*01f4*/ 	.short	0x0101
        /*01f6*/ 	.byte	0x2f
	.zero		1


	//   ....[21]....
        /*01f8*/ 	.word	0x000021c0
        /*01fc*/ 	.word	0x00000003
        /*0200*/ 	.word	0x00000000
        /*0204*/ 	.short	0x0101
        /*0206*/ 	.byte	0x3f
	.zero		1


	//   ....[22]....
        /*0208*/ 	.word	0x00002280
        /*020c*/ 	.word	0x0000009c
        /*0210*/ 	.word	0x00000010
        /*0214*/ 	.short	0x010a
        /*0216*/ 	.byte	0x2e
	.zero		1


	//   ....[23]....
        /*0218*/ 	.word	0x0000a030
        /*021c*/ 	.word	0x0000009f
        /*0220*/ 	.word	0x00000000
        /*0224*/ 	.short	0x0101
        /*0226*/ 	.byte	0x2f
	.zero		1


	//   ....[24]....
        /*0228*/ 	.word	0x0000aa50
        /*022c*/ 	.word	0x0000000c
        /*0230*/ 	.word	0x00000020
        /*0234*/ 	.short	0x010a
        /*0236*/ 	.byte	0x3f
	.zero		1


	//   ....[25]....
        /*0238*/ 	.word	0x0000ae90
        /*023c*/ 	.word	0x00000004
        /*0240*/ 	.word	0x00000078
        /*0244*/ 	.short	0x0101
        /*0246*/ 	.byte	0x3f
	.zero		1


	//   ....[26]....
        /*0248*/ 	.word	0x0000b5a0
        /*024c*/ 	.word	0x00000007
        /*0250*/ 	.word	0x00000000
        /*0254*/ 	.short	0x010a
        /*0256*/ 	.byte	0x3f
	.zero		1


	//   ....[27]....
        /*0258*/ 	.word	0x0000b620
        /*025c*/ 	.word	0x00000009
        /*0260*/ 	.word	0x00000000
        /*0264*/ 	.short	0x010a
        /*0266*/ 	.byte	0x3f
	.zero		1


	//   ....[28]....
        /*0268*/ 	.word	0x0000b6b0
        /*026c*/ 	.word	0x00000006
        /*0270*/ 	.word	0x00000000
        /*0274*/ 	.short	0x010a
        /*0276*/ 	.byte	0x3f
	.zero		1


	//   ....[29]....
        /*0278*/ 	.word	0x0000b740
        /*027c*/ 	.word	0x00000003
        /*0280*/ 	.word	0x00000000
        /*0284*/ 	.short	0x010a
        /*0286*/ 	.byte	0x3f
	.zero		1


	//   ....[30]....
        /*0288*/ 	.word	0x0000b7a0
        /*028c*/ 	.word	0x0000009e
        /*0290*/ 	.word	0x00000000
        /*0294*/ 	.short	0x010a
        /*0296*/ 	.byte	0x3f
	.zero		1


	//   ....[31]....
        /*0298*/ 	.word	0x0000b7f0
        /*029c*/ 	.word	0x00000003
        /*02a0*/ 	.word	0x00000000
        /*02a4*/ 	.short	0x010a
        /*02a6*/ 	.byte	0x3f
	.zero		1


	//   ....[32]....
        /*02a8*/ 	.word	0x0000b850
        /*02ac*/ 	.word	0x00000005
        /*02b0*/ 	.word	0x00000000
        /*02b4*/ 	.short	0x010a
        /*02b6*/ 	.byte	0x3f
	.zero		1


	//   ....[33]....
        /*02b8*/ 	.word	0x0000b8a0
        /*02bc*/ 	.word	0x0000009e
        /*02c0*/ 	.word	0x00000010
        /*02c4*/ 	.short	0x010a
        /*02c6*/ 	.byte	0x3f
	.zero		1


	//   ....[34]....
        /*02c8*/ 	.word	0x0000b970
        /*02cc*/ 	.word	0x0000000c
        /*02d0*/ 	.word	0x00000020
        /*02d4*/ 	.short	0x010a
        /*02d6*/ 	.byte	0x3f
	.zero		1


	//   ....[35]....
        /*02d8*/ 	.word	0x0000ba40
        /*02dc*/ 	.word	0x00000007
        /*02e0*/ 	.word	0x00000000
        /*02e4*/ 	.short	0x010a
        /*02e6*/ 	.byte	0x3f
	.zero		1


	//   ....[36]....
        /*02e8*/ 	.word	0x0000ba90
        /*02ec*/ 	.word	0x00000009
        /*02f0*/ 	.word	0x00000000
        /*02f4*/ 	.short	0x010a
        /*02f6*/ 	.byte	0x3f
	.zero		1


	//   ....[37]....
        /*02f8*/ 	.word	0x0000bae0
        /*02fc*/ 	.word	0x00000006
        /*0300*/ 	.word	0x00000000
        /*0304*/ 	.short	0x010a
        /*0306*/ 	.byte	0x3f
	.zero		1


	//----- nvinfo : EIATTR_NUM_MBARRIERS
	.align		4
.L_35:
        /*0308*/ 	.byte	0x03, 0x38
        /*030a*/ 	.short	0x000e


	//----- nvinfo : EIATTR_EXIT_INSTR_OFFSETS
	.align		4
        /*030c*/ 	.byte	0x04, 0x1c
        /*030e*/ 	.short	(.L_37 - .L_36)


	//   ....[0]....
.L_36:
        /*0310*/ 	.word	0x00001420


	//   ....[1]....
        /*0314*/ 	.word	0x00001480


	//   ....[2]....
        /*0318*/ 	.word	0x0000a740


	//   ....[3]....
        /*031c*/ 	.word	0x0000a770


	//   ....[4]....
        /*0320*/ 	.word	0x0000b790


	//----- nvinfo : EIATTR_MAX_THREADS
	.align		4
.L_37:
        /*0324*/ 	.byte	0x04, 0x05
        /*0326*/ 	.short	(.L_39 - .L_38)
.L_38:
        /*0328*/ 	.word	0x00000180
        /*032c*/ 	.word	0x00000001
        /*0330*/ 	.word	0x00000001


	//----- nvinfo : EIATTR_CRS_STACK_SIZE
	.align		4
.L_39:
        /*0334*/ 	.byte	0x04, 0x1e
        /*0336*/ 	.short	(.L_41 - .L_40)
.L_40:
        /*0338*/ 	.word	0x00000000


	//----- nvinfo : EIATTR_CBANK_PARAM_SIZE
	.align		4
.L_41:
        /*033c*/ 	.byte	0x03, 0x19
        /*033e*/ 	.short	0x0470


	//----- nvinfo : EIATTR_PARAM_CBANK
	.align		4
        /*0340*/ 	.byte	0x04, 0x0a
        /*0342*/ 	.short	(.L_43 - .L_42)
	.align		4
.L_42:
        /*0344*/ 	.word	index@(.nv.constant0._ZN7cutlass13device_kernelINS_4gemm6kernel13GemmUniversalIN4cute5tupleIJiiiiEEENS1_10collective13CollectiveMmaINS1_34MainloopSm90TmaGmmaWarpSpecializedILi4ENS5_IJNS4_1CILi1EEENSA_ILi2EEESB_EEENS1_32KernelTmaWarpSpecializedPingpongEEENS5_IJNSA_ILi64EEENSA_ILi256EEESG_EEENS_6half_tENS5_IJlSB_lEEESJ_SK_NS4_8TiledMMAINS4_8MMA_AtomIJNS4_4SM904GMMA26MMA_64x256x16_F32F16F16_SSILNSO_5MajorE0ELSQ_0ELNSO_7ScaleInE1ELSR_1EEEEEENS4_6LayoutINS5_IJSB_SB_SB_EEENS5_IJNSA_ILi0EEESW_SW_EEEEENS5_IJNS4_10UnderscoreESZ_SZ_EEEEENS4_23SM90_TMA_LOAD_MULTICASTENS4_14ComposedLayoutINS4_7SwizzleILi3ELi4ELi3EEENS4_18smem_ptr_flag_bitsILi16EEENSU_INS5_IJNSA_ILi8EEESG_EEENS5_IJSG_SB_EEEEEEEvNS4_8identityENS4_13SM90_TMA_LOADES1C_vS1D_EENS_8epilogue10collective6detail29Sm90TmaWarpSpecializedAdapterINS1H_15DefaultEpilogueISJ_SK_SK_NS1G_6thread17LinearCombinationISJ_Li1EffLNS1L_9ScaleType4KindE0ELNS_15FloatRoundStyleE2ESJ_EENS1_15EpilogueDefaultEEEEEvvEEEEvNT_6ParamsE)
        /*0348*/ 	.short	0x0210
        /*034a*/ 	.short	0x0470


	//----- nvinfo : EIATTR_SW_WAR
	.align		4
.L_43:
        /*034c*/ 	.byte	0x04, 0x36
        /*034e*/ 	.short	(.L_45 - .L_44)
.L_44:
        /*0350*/ 	.word	0x00000008
.L_45:


//--------------------- .nv.callgraph             --------------------------
	.section	.nv.callgraph,"",@"SHT_CUDA_CALLGRAPH"
	.align	4
	.sectionentsize	8
	.align		4
        /*0000*/ 	.word	0x00000000
	.align		4
        /*0004*/ 	.word	0xffffffff
	.align		4
        /*0008*/ 	.word	index@(_ZN7cutlass13device_kernelINS_4gemm6kernel13GemmUniversalIN4cute5tupleIJiiiiEEENS1_10collective13CollectiveMmaINS1_34MainloopSm90TmaGmmaWarpSpecializedILi4ENS5_IJNS4_1CILi1EEENSA_ILi2EEESB_EEENS1_32KernelTmaWarpSpecializedPingpongEEENS5_IJNSA_ILi64EEENSA_ILi256EEESG_EEENS_6half_tENS5_IJlSB_lEEESJ_SK_NS4_8TiledMMAINS4_8MMA_AtomIJNS4_4SM904GMMA26MMA_64x256x16_F32F16F16_SSILNSO_5MajorE0ELSQ_0ELNSO_7ScaleInE1ELSR_1EEEEEENS4_6LayoutINS5_IJSB_SB_SB_EEENS5_IJNSA_ILi0EEESW_SW_EEEEENS5_IJNS4_10UnderscoreESZ_SZ_EEEEENS4_23SM90_TMA_LOAD_MULTICASTENS4_14ComposedLayoutINS4_7SwizzleILi3ELi4ELi3EEENS4_18smem_ptr_flag_bitsILi16EEENSU_INS5_IJNSA_ILi8EEESG_EEENS5_IJSG_SB_EEEEEEEvNS4_8identityENS4_13SM90_TMA_LOADES1C_vS1D_EENS_8epilogue10collective6detail29Sm90TmaWarpSpecializedAdapterINS1H_15DefaultEpilogueISJ_SK_SK_NS1G_6thread17LinearCombinationISJ_Li1EffLNS1L_9ScaleType4KindE0ELNS_15FloatRoundStyleE2ESJ_EENS1_15EpilogueDefaultEEEEEvvEEEEvNT_6ParamsE)
	.align		4
        /*000c*/ 	.word	index@(__assertfail)
	.align		4
        /*0010*/ 	.word	0x00000000
	.align		4
        /*0014*/ 	.word	0xfffffffe
	.align		4
        /*0018*/ 	.word	0x00000000
	.align		4
        /*001c*/ 	.word	0xfffffffd
	.align		4
        /*0020*/ 	.word	0x00000000
	.align		4
        /*0024*/ 	.word	0xfffffffc


//--------------------- .nv.constant4             --------------------------
	.section	.nv.constant4,"a",@progbits
	.align	8
	.align		8
.nv.constant4:
        /*0000*/ 	.dword	__assertfail
	.align		8
        /*0008*/ 	.dword	__unnamed_1
	.align		8
        /*0010*/ 	.dword	_ZN39_INTERNAL_07e70bee_4_k_cu_6eee23ff_30384cuda3std3__45__cpo5beginE
	.align		8
        /*0018*/ 	.dword	_ZN39_INTERNAL_07e70bee_4_k_cu_6eee23ff_30384cuda3std3__45__cpo3endE
	.align		8
        /*0020*/ 	.dword	_ZN39_INTERNAL_07e70bee_4_k_cu_6eee23ff_30384cuda3std3__45__cpo6cbeginE
	.align		8
        /*0028*/ 	.dword	_ZN39_INTERNAL_07e70bee_4_k_cu_6eee23ff_30384cuda3std3__45__cpo4cendE
	.align		8
        /*0030*/ 	.dword	_ZN39_INTERNAL_07e70bee_4_k_cu_6eee23ff_30384cuda3std3__441_GLOBAL__N__07e70bee_4_k_cu_6eee23ff_30386ignoreE
	.align		8
        /*0038*/ 	.dword	_ZN39_INTERNAL_07e70bee_4_k_cu_6eee23ff_30384cuda3std3__419piecewise_constructE
	.align		8
        /*0040*/ 	.dword	_ZN39_INTERNAL_07e70bee_4_k_cu_6eee23ff_30384cuda3std3__48in_placeE
	.align		8
        /*0048*/ 	.dword	_ZN39_INTERNAL_07e70bee_4_k_cu_6eee23ff_30384cuda3std6ranges3__45__cpo4swapE
	.align		8
        /*0050*/ 	.dword	_ZN39_INTERNAL_07e70bee_4_k_cu_6eee23ff_30384cuda3std6ranges3__45__cpo9iter_moveE
	.align		8
        /*0058*/ 	.dword	_ZN39_INTERNAL_07e70bee_4_k_cu_6eee23ff_30384cute7productE
	.align		8
        /*0060*/ 	.dword	_ZN39_INTERNAL_07e70bee_4_k_cu_6eee23ff_30384cute1_E
	.align		8
        /*0068*/ 	.dword	$str$22
	.align		8
        /*0070*/ 	.dword	$str$23


//--------------------- .text._ZN7cutlass13device_kernelINS_4gemm6kernel13GemmUniversalIN4cute5tupleIJiiiiEEENS1_10collective13CollectiveMmaINS1_34MainloopSm90TmaGmmaWarpSpecializedILi4ENS5_IJNS4_1CILi1EEENSA_ILi2EEESB_EEENS1_32KernelTmaWarpSpecializedPingpongEEENS5_IJNSA_ILi64EEENSA_ILi256EEESG_EEENS_6half_tENS5_IJlSB_lEEESJ_SK_NS4_8TiledMMAINS4_8MMA_AtomIJNS4_4SM904GMMA26MMA_64x256x16_F32F16F16_SSILNSO_5MajorE0ELSQ_0ELNSO_7ScaleInE1ELSR_1EEEEEENS4_6LayoutINS5_IJSB_SB_SB_EEENS5_IJNSA_ILi0EEESW_SW_EEEEENS5_IJNS4_10UnderscoreESZ_SZ_EEEEENS4_23SM90_TMA_LOAD_MULTICASTENS4_14ComposedLayoutINS4_7SwizzleILi3ELi4ELi3EEENS4_18smem_ptr_flag_bitsILi16EEENSU_INS5_IJNSA_ILi8EEESG_EEENS5_IJSG_SB_EEEEEEEvNS4_8identityENS4_13SM90_TMA_LOADES1C_vS1D_EENS_8epilogue10collective6detail29Sm90TmaWarpSpecializedAdapterINS1H_15DefaultEpilogueISJ_SK_SK_NS1G_6thread17LinearCombinationISJ_Li1EffLNS1L_9ScaleType4KindE0ELNS_15FloatRoundStyleE2ESJ_EENS1_15EpilogueDefaultEEEEEvvEEEEvNT_6ParamsE --------------------------
	.section	.text._ZN7cutlass13device_kernelINS_4gemm6kernel13GemmUniversalIN4cute5tupleIJiiiiEEENS1_10collective13CollectiveMmaINS1_34MainloopSm90TmaGmmaWarpSpecializedILi4ENS5_IJNS4_1CILi1EEENSA_ILi2EEESB_EEENS1_32KernelTmaWarpSpecializedPingpongEEENS5_IJNSA_ILi64EEENSA_ILi256EEESG_EEENS_6half_tENS5_IJlSB_lEEESJ_SK_NS4_8TiledMMAINS4_8MMA_AtomIJNS4_4SM904GMMA26MMA_64x256x16_F32F16F16_SSILNSO_5MajorE0ELSQ_0ELNSO_7ScaleInE1ELSR_1EEEEEENS4_6LayoutINS5_IJSB_SB_SB_EEENS5_IJNSA_ILi0EEESW_SW_EEEEENS5_IJNS4_10UnderscoreESZ_SZ_EEEEENS4_23SM90_TMA_LOAD_MULTICASTENS4_14ComposedLayoutINS4_7SwizzleILi3ELi4ELi3EEENS4_18smem_ptr_flag_bitsILi16EEENSU_INS5_IJNSA_ILi8EEESG_EEENS5_IJSG_SB_EEEEEEEvNS4_8identityENS4_13SM90_TMA_LOADES1C_vS1D_EENS_8epilogue10collective6detail29Sm90TmaWarpSpecializedAdapterINS1H_15DefaultEpilogueISJ_SK_SK_NS1G_6thread17LinearCombinationISJ_Li1EffLNS1L_9ScaleType4KindE0ELNS_15FloatRoundStyleE2ESJ_EENS1_15EpilogueDefaultEEEEEvvEEEEvNT_6ParamsE,"ax",@progbits
	.align	128
.text._ZN7cutlass13device_kernelINS_4gemm6kernel13GemmUniversalIN4cute5tupleIJiiiiEEENS1_10collective13CollectiveMmaINS1_34MainloopSm90TmaGmmaWarpSpecializedILi4ENS5_IJNS4_1CILi1EEENSA_ILi2EEESB_EEENS1_32KernelTmaWarpSpecializedPingpongEEENS5_IJNSA_ILi64EEENSA_ILi256EEESG_EEENS_6half_tENS5_IJlSB_lEEESJ_SK_NS4_8TiledMMAINS4_8MMA_AtomIJNS4_4SM904GMMA26MMA_64x256x16_F32F16F16_SSILNSO_5MajorE0ELSQ_0ELNSO_7ScaleInE1ELSR_1EEEEEENS4_6LayoutINS5_IJSB_SB_SB_EEENS5_IJNSA_ILi0EEESW_SW_EEEEENS5_IJNS4_10UnderscoreESZ_SZ_EEEEENS4_23SM90_TMA_LOAD_MULTICASTENS4_14ComposedLayoutINS4_7SwizzleILi3ELi4ELi3EEENS4_18smem_ptr_flag_bitsILi16EEENSU_INS5_IJNSA_ILi8EEESG_EEENS5_IJSG_SB_EEEEEEEvNS4_8identityENS4_13SM90_TMA_LOADES1C_vS1D_EENS_8epilogue10collective6detail29Sm90TmaWarpSpecializedAdapterINS1H_15DefaultEpilogueISJ_SK_SK_NS1G_6thread17LinearCombinationISJ_Li1EffLNS1L_9ScaleType4KindE0ELNS_15FloatRoundStyleE2ESJ_EENS1_15EpilogueDefaultEEEEEvvEEEEvNT_6ParamsE:
        .type           _ZN7cutlass13device_kernelINS_4gemm6kernel13GemmUniversalIN4cute5tupleIJiiiiEEENS1_10collective13CollectiveMmaINS1_34MainloopSm90TmaGmmaWarpSpecializedILi4ENS5_IJNS4_1CILi1EEENSA_ILi2EEESB_EEENS1_32KernelTmaWarpSpecializedPingpongEEENS5_IJNSA_ILi64EEENSA_ILi256EEESG_EEENS_6half_tENS5_IJlSB_lEEESJ_SK_NS4_8TiledMMAINS4_8MMA_AtomIJNS4_4SM904GMMA26MMA_64x256x16_F32F16F16_SSILNSO_5MajorE0ELSQ_0ELNSO_7ScaleInE1ELSR_1EEEEEENS4_6LayoutINS5_IJSB_SB_SB_EEENS5_IJNSA_ILi0EEESW_SW_EEEEENS5_IJNS4_10UnderscoreESZ_SZ_EEEEENS4_23SM90_TMA_LOAD_MULTICASTENS4_14ComposedLayoutINS4_7SwizzleILi3ELi4ELi3EEENS4_18smem_ptr_flag_bitsILi16EEENSU_INS5_IJNSA_ILi8EEESG_EEENS5_IJSG_SB_EEEEEEEvNS4_8identityENS4_13SM90_TMA_LOADES1C_vS1D_EENS_8epilogue10collective6detail29Sm90TmaWarpSpecializedAdapterINS1H_15DefaultEpilogueISJ_SK_SK_NS1G_6thread17LinearCombinationISJ_Li1EffLNS1L_9ScaleType4KindE0ELNS_15FloatRoundStyleE2ESJ_EENS1_15EpilogueDefaultEEEEEvvEEEEvNT_6ParamsE,@function
        .size           _ZN7cutlass13device_kernelINS_4gemm6kernel13GemmUniversalIN4cute5tupleIJiiiiEEENS1_10collective13CollectiveMmaINS1_34MainloopSm90TmaGmmaWarpSpecializedILi4ENS5_IJNS4_1CILi1EEENSA_ILi2EEESB_EEENS1_32KernelTmaWarpSpecializedPingpongEEENS5_IJNSA_ILi64EEENSA_ILi256EEESG_EEENS_6half_tENS5_IJlSB_lEEESJ_SK_NS4_8TiledMMAINS4_8MMA_AtomIJNS4_4SM904GMMA26MMA_64x256x16_F32F16F16_SSILNSO_5MajorE0ELSQ_0ELNSO_7ScaleInE1ELSR_1EEEEEENS4_6LayoutINS5_IJSB_SB_SB_EEENS5_IJNSA_ILi0EEESW_SW_EEEEENS5_IJNS4_10UnderscoreESZ_SZ_EEEEENS4_23SM90_TMA_LOAD_MULTICASTENS4_14ComposedLayoutINS4_7SwizzleILi3ELi4ELi3EEENS4_18smem_ptr_flag_bitsILi16EEENSU_INS5_IJNSA_ILi8EEESG_EEENS5_IJSG_SB_EEEEEEEvNS4_8identityENS4_13SM90_TMA_LOADES1C_vS1D_EENS_8epilogue10collective6detail29Sm90TmaWarpSpecializedAdapterINS1H_15DefaultEpilogueISJ_SK_SK_NS1G_6thread17LinearCombinationISJ_Li1EffLNS1L_9ScaleType4KindE0ELNS_15FloatRoundStyleE2ESJ_EENS1_15EpilogueDefaultEEEEEvvEEEEvNT_6ParamsE,(.L_x_328 - _ZN7cutlass13device_kernelINS_4gemm6kernel13GemmUniversalIN4cute5tupleIJiiiiEEENS1_10collective13CollectiveMmaINS1_34MainloopSm90TmaGmmaWarpSpecializedILi4ENS5_IJNS4_1CILi1EEENSA_ILi2EEESB_EEENS1_32KernelTmaWarpSpecializedPingpongEEENS5_IJNSA_ILi64EEENSA_ILi256EEESG_EEENS_6half_tENS5_IJlSB_lEEESJ_SK_NS4_8TiledMMAINS4_8MMA_AtomIJNS4_4SM904GMMA26MMA_64x256x16_F32F16F16_SSILNSO_5MajorE0ELSQ_0ELNSO_7ScaleInE1ELSR_1EEEEEENS4_6LayoutINS5_IJSB_SB_SB_EEENS5_IJNSA_ILi0EEESW_SW_EEEEENS5_IJNS4_10UnderscoreESZ_SZ_EEEEENS4_23SM90_TMA_LOAD_MULTICASTENS4_14ComposedLayoutINS4_7SwizzleILi3ELi4ELi3EEENS4_18smem_ptr_flag_bitsILi16EEENSU_INS5_IJNSA_ILi8EEESG_EEENS5_IJSG_SB_EEEEEEEvNS4_8identityENS4_13SM90_TMA_LOADES1C_vS1D_EENS_8epilogue10collective6detail29Sm90TmaWarpSpecializedAdapterINS1H_15DefaultEpilogueISJ_SK_SK_NS1G_6thread17LinearCombinationISJ_Li1EffLNS1L_9ScaleType4KindE0ELNS_15FloatRoundStyleE2ESJ_EENS1_15EpilogueDefaultEEEEEvvEEEEvNT_6ParamsE)
        .other          _ZN7cutlass13device_kernelINS_4gemm6kernel13GemmUniversalIN4cute5tupleIJiiiiEEENS1_10collective13CollectiveMmaINS1_34MainloopSm90TmaGmmaWarpSpecializedILi4ENS5_IJNS4_1CILi1EEENSA_ILi2EEESB_EEENS1_32KernelTmaWarpSpecializedPingpongEEENS5_IJNSA_ILi64EEENSA_ILi256EEESG_EEENS_6half_tENS5_IJlSB_lEEESJ_SK_NS4_8TiledMMAINS4_8MMA_AtomIJNS4_4SM904GMMA26MMA_64x256x16_F32F16F16_SSILNSO_5MajorE0ELSQ_0ELNSO_7ScaleInE1ELSR_1EEEEEENS4_6LayoutINS5_IJSB_SB_SB_EEENS5_IJNSA_ILi0EEESW_SW_EEEEENS5_IJNS4_10UnderscoreESZ_SZ_EEEEENS4_23SM90_TMA_LOAD_MULTICASTENS4_14ComposedLayoutINS4_7SwizzleILi3ELi4ELi3EEENS4_18smem_ptr_flag_bitsILi16EEENSU_INS5_IJNSA_ILi8EEESG_EEENS5_IJSG_SB_EEEEEEEvNS4_8identityENS4_13SM90_TMA_LOADES1C_vS1D_EENS_8epilogue10collective6detail29Sm90TmaWarpSpecializedAdapterINS1H_15DefaultEpilogueISJ_SK_SK_NS1G_6thread17LinearCombinationISJ_Li1EffLNS1L_9ScaleType4KindE0ELNS_15FloatRoundStyleE2ESJ_EENS1_15EpilogueDefaultEEEEEvvEEEEvNT_6ParamsE,@"STO_CUDA_ENTRY STV_DEFAULT"
_ZN7cutlass13device_kernelINS_4gemm6kernel13GemmUniversalIN4cute5tupleIJiiiiEEENS1_10collective13CollectiveMmaINS1_34MainloopSm90TmaGmmaWarpSpecializedILi4ENS5_IJNS4_1CILi1EEENSA_ILi2EEESB_EEENS1_32KernelTmaWarpSpecializedPingpongEEENS5_IJNSA_ILi64EEENSA_ILi256EEESG_EEENS_6half_tENS5_IJlSB_lEEESJ_SK_NS4_8TiledMMAINS4_8MMA_AtomIJNS4_4SM904GMMA26MMA_64x256x16_F32F16F16_SSILNSO_5MajorE0ELSQ_0ELNSO_7ScaleInE1ELSR_1EEEEEENS4_6LayoutINS5_IJSB_SB_SB_EEENS5_IJNSA_ILi0EEESW_SW_EEEEENS5_IJNS4_10UnderscoreESZ_SZ_EEEEENS4_23SM90_TMA_LOAD_MULTICASTENS4_14ComposedLayoutINS4_7SwizzleILi3ELi4ELi3EEENS4_18smem_ptr_flag_bitsILi16EEENSU_INS5_IJNSA_ILi8EEESG_EEENS5_IJSG_SB_EEEEEEEvNS4_8identityENS4_13SM90_TMA_LOADES1C_vS1D_EENS_8epilogue10collective6detail29Sm90TmaWarpSpecializedAdapterINS1H_15DefaultEpilogueISJ_SK_SK_NS1G_6thread17LinearCombinationISJ_Li1EffLNS1L_9ScaleType4KindE0ELNS_15FloatRoundStyleE2ESJ_EENS1_15EpilogueDefaultEEEEEvvEEEEvNT_6ParamsE:
[----:B------:R-:W0:Y:S01]  /*0000*/  LDC R1, c[0x0][0x28] ;  /* 0x00000a00ff017b82 */ /* 0x000e220000000800 */
[----:B------:R-:W1:Y:S01]  /*0010*/  S2R R3, SR_TID.X ;  /* 0x0000000000037919 */ /* 0x000e620000002100 */
[----:B------:R-:W-:Y:S01]  /*0020*/  ELECT P0, URZ, PT ;  /* 0x00000000003f782f */ /* 0x000fe20003800000 */
[----:B------:R-:W-:Y:S01]  /*0030*/  BSSY B0, `(.L_x_0) ;  /* 0x0000014000007945 */ /* 0x000fe20003800000 */
[--C-:B-1----:R-:W-:Y:S02]  /*0040*/  SHF.R.U32.HI R0, RZ, 0x5, R3.reuse ;  /* 0x00000005ff007819 */ /* 0x102fe40000011603 */
[----:B------:R-:W-:-:S03]  /*0050*/  SHF.R.U32.HI R5, RZ, 0x7, R3 ;  /* 0x00000007ff057819 */ /* 0x000fc60000011603 */
[----:B------:R-:W1:Y:S02]  /*0060*/  SHFL.IDX PT, R2, R0, RZ, 0x1f ;  /* 0x00001fff00027589 */ /* 0x000e6400000e0000 */
[----:B-1----:R-:W-:Y:S02]  /*0070*/  R2UR UR6, R2 ;  /* 0x00000000020672ca */ /* 0x002fe400000e0000 */
[----:B------:R1:W2:Y:S11]  /*0080*/  SHFL.IDX PT, R2, R5, RZ, 0x1f ;  /* 0x00001fff05027589 */ /* 0x0002b600000e0000 */
[----:B------:R-:W-:-:S02]  /*0090*/  USHF.R.S32.HI UR4, URZ, 0x1f, UR6 ;  /* 0x0000001f3f047899 */ /* 0x000fc40008011406 */
[----:B------:R-:W-:Y:S02]  /*00a0*/  ISETP.NE.OR P0, PT, RZ, UR6, !P0 ;  /* 0x00000006ff007c0c */ /* 0x000fe4000c705670 */
[----:B------:R-:W-:-:S04]  /*00b0*/  ULEA.HI UR4, UR4, UR6, URZ, 0x2 ;  /* 0x0000000604047291 */ /* 0x000fc8000f8f103f */
[----:B------:R-:W-:-:S04]  /*00c0*/  ULOP3.LUT UR4, UR4, 0xfffffffc, URZ, 0xc0, !UPT ;  /* 0xfffffffc04047892 */ /* 0x000fc8000f8ec03f */
[----:B------:R-:W-:-:S03]  /*00d0*/  UIADD3 UR6, UR6, -UR4, URZ ;  /* 0x8000000406067290 */ /* 0x000fc6000fffe03f */
[----:B012---:R-:W-:Y:S09]  /*00e0*/  @P0 BRA `(.L_x_1) ;  /* 0x0000000000200947 */ /* 0x007ff20003800000 */
[----:B------:R-:W-:Y:S02]  /*00f0*/  ULDC.64 UR4, c[0x0][0x198] ;  /* 0x0000660000047ab9 */ /* 0x000fe40000000a00 */
[----:B------:R-:W-:Y:S02]  /*0100*/  UIADD3 UR8, UP0, UR4, 0xf0, URZ ;  /* 0x000000f004087890 */ /* 0x000fe4000ff1e03f */
[----:B------:R-:W-:Y:S02]  /*0110*/  UIADD3 UR4, UP1, UR4, 0x1f0, URZ ;  /* 0x000001f004047890 */ /* 0x000fe4000ff3e03f */
[----:B------:R-:W-:Y:S02]  /*0120*/  UIADD3.X UR9, URZ, UR5, URZ, UP0, !UPT ;  /* 0x000000053f097290 */ /* 0x000fe400087fe43f */
[----:B------:R-:W-:-:S07]  /*0130*/  UIADD3.X UR5, URZ, UR5, URZ, UP1, !UPT ;  /* 0x000000053f057290 */ /* 0x000fce0008ffe43f */
[----:B------:R0:W-:Y:S02]  /*0140*/  UTMACCTL.PF [UR8] ;  /* 0x00000000080079b9 */ /* 0x0001e40008040000 */
[----:B------:R0:W-:Y:S02]  /*0150*/  UTMACCTL.PF [UR4] ;  /* 0x00000000040079b9 */ /* 0x0001e40008040000 */
[----:B0-----:R-:W-:Y:S01]  /*0160*/  NOP ;  /* 0x0000000000007918 */ /* 0x001fe20000000000 */
.L_x_1:
[----:B------:R-:W-:Y:S05]  /*0170*/  BSYNC B0 ;  /* 0x0000000000007941 */ /* 0x000fea0003800000 */
.L_x_0:
[----:B------:R-:W0:Y:S01]  /*0180*/  SHFL.IDX PT, R6, R0, RZ, 0x1f ;  /* 0x00001fff00067589 */ /* 0x000e2200000e0000 */
[----:B------:R-:W-:Y:S01]  /*0190*/  R2UR UR19, R2 ;  /* 0x00000000021372ca */ /* 0x000fe200000e0000 */
[----:B------:R-:W-:Y:S01]  /*01a0*/  UISETP.NE.AND UP0, UPT, UR6, 0x3, UPT ;  /* 0x000000030600788c */ /* 0x000fe2000bf05270 */
[----:B------:R-:W-:-:S03]  /*01b0*/  SHF.R.S32.HI R2, RZ, 0x1f, R3 ;  /* 0x0000001fff027819 */ /* 0x000fc60000011403 */
[----:B------:R-:W-:Y:S01]  /*01c0*/  UISETP.EQ.OR UP0, UPT, UR6, URZ, !UP0 ;  /* 0x0000003f0600728c */ /* 0x000fe2000c702670 */
[----:B------:R-:W-:-:S07]  /*01d0*/  LEA.HI R2, R2, R3, RZ, 0x7 ;  /* 0x0000000302027211 */ /* 0x000fce00078f38ff */
[----:B------:R-:W-:Y:S02]  /*01e0*/  UIADD3 UR14, UR19, -0x1, URZ ;  /* 0xffffffff130e7890 */ /* 0x000fe4000fffe03f */
[----:B------:R-:W-:Y:S02]  /*01f0*/  UISETP.EQ.AND UP0, UPT, UR19, URZ, UP0 ;  /* 0x0000003f1300728c */ /* 0x000fe40008702270 */
[----:B------:R-:W-:Y:S02]  /*0200*/  UISETP.GE.U32.AND UP1, UPT, UR14, 0x2, UPT ;  /* 0x000000020e00788c */ /* 0x000fe4000bf26070 */
[----:B------:R-:W-:Y:S01]  /*0210*/  USEL UR41, URZ, 0x1, !UP0 ;  /* 0x000000013f297887 */ /* 0x000fe2000c000000 */
[----:B0-----:R-:W-:-:S03]  /*0220*/  ISETP.NE.AND P0, PT, R6, RZ, PT ;  /* 0x000000ff0600720c */ /* 0x001fc60003f05270 */
[----:B------:R-:W-:-:S10]  /*0230*/  USEL UR41, UR41, 0x2, UP1 ;  /* 0x0000000229297887 */ /* 0x000fd40008800000 */
[----:B------:R-:W-:Y:S05]  /*0240*/  @P0 BRA `(.L_x_2) ;  /* 0x0000000000580947 */ /* 0x000fea0003800000 */
[----:B------:R-:W0:Y:S01]  /*0250*/  S2UR UR7, SR_CgaCtaId ;  /* 0x00000000000779c3 */ /* 0x000e220000008800 */
[----:B------:R-:W-:Y:S01]  /*0260*/  UMOV UR4, 0x400 ;  /* 0x0000040000047882 */ /* 0x000fe20000000000 */
[----:B------:R-:W-:Y:S01]  /*0270*/  UMOV UR5, 0x1 ;  /* 0x0000000100057882 */ /* 0x000fe20000000000 */
[----:B------:R-:W-:Y:S01]  /*0280*/  UMOV UR8, 0x2 ;  /* 0x0000000200087882 */ /* 0x000fe20000000000 */
[----:B------:R-:W-:Y:S01]  /*0290*/  ELECT P0, URZ, PT ;  /* 0x00000000003f782f */ /* 0x000fe20003800000 */
[----:B------:R-:W-:-:S04]  /*02a0*/  UIADD3 UR8, -UR8, 0x100000, URZ ;  /* 0x0010000008087890 */ /* 0x000fc8000fffe13f */
[----:B------:R-:W-:Y:S02]  /*02b0*/  USHF.L.U32 UR9, UR8, 0xb, URZ ;  /* 0x0000000b08097899 */ /* 0x000fe4000800063f */
[----:B------:R-:W-:Y:S02]  /*02c0*/  USHF.L.U32 UR8, UR8, 0x1, URZ ;  /* 0x0000000108087899 */ /* 0x000fe4000800063f */
[----:B0-----:R-:W-:Y:S02]  /*02d0*/  ULEA UR7, UR7, UR4, 0x18 ;  /* 0x0000000407077291 */ /* 0x001fe4000f8ec03f */
[----:B------:R-:W-:-:S04]  /*02e0*/  UIADD3 UR4, -UR5, 0x100000, URZ ;  /* 0x0010000005047890 */ /* 0x000fc8000fffe13f */
[----:B------:R-:W-:Y:S02]  /*02f0*/  USHF.L.U32 UR5, UR4, 0xb, URZ ;  /* 0x0000000b04057899 */ /* 0x000fe4000800063f */
[----:B------:R-:W-:Y:S01]  /*0300*/  USHF.L.U32 UR4, UR4, 0x1, URZ ;  /* 0x0000000104047899 */ /* 0x000fe2000800063f */
[----:B------:R-:W0:Y:S11]  /*0310*/  FENCE.VIEW.ASYNC.S ;  /* 0x00000000000073c6 */ /* 0x000e360000000000 */
[----:B0-----:R0:W1:Y:S01]  /*0320*/  SYNCS.EXCH.64 URZ, [UR7], UR4 ;  /* 0x00000004073f75b2 */ /* 0x0010620008000100 */
[----:B------:R0:W2:Y:S01]  /*0330*/  SYNCS.EXCH.64 URZ, [UR7+0x20], UR8 ;  /* 0x00002008073f75b2 */ /* 0x0000a20008000100 */
[----:B------:R0:W3:Y:S01]  /*0340*/  SYNCS.EXCH.64 URZ, [UR7+0x8], UR4 ;  /* 0x00000804073f75b2 */ /* 0x0000e20008000100 */
[----:B------:R0:W4:Y:S01]  /*0350*/  SYNCS.EXCH.64 URZ, [UR7+0x28], UR8 ;  /* 0x00002808073f75b2 */ /* 0x0001220008000100 */
[----:B------:R0:W0:Y:S01]  /*0360*/  SYNCS.EXCH.64 URZ, [UR7+0x10], UR4 ;  /* 0x00001004073f75b2 */ /* 0x0000220008000100 */
[----:B------:R0:W0:Y:S01]  /*0370*/  SYNCS.EXCH.64 URZ, [UR7+0x30], UR8 ;  /* 0x00003008073f75b2 */ /* 0x0000220008000100 */
[----:B------:R0:W0:Y:S01]  /*0380*/  SYNCS.EXCH.64 URZ, [UR7+0x18], UR4 ;  /* 0x00001804073f75b2 */ /* 0x0000220008000100 */
[----:B------:R0:W0:Y:S01]  /*0390*/  SYNCS.EXCH.64 URZ, [UR7+0x38], UR8 ;  /* 0x00003808073f75b2 */ /* 0x0000220008000100 */
[----:B------:R-:W-:Y:S01]  /*03a0*/  NOP ;  /* 0x0000000000007918 */ /* 0x000fe20000000000 */
.L_x_2:
[----:B------:R-:W5:Y:S01]  /*03b0*/  SHFL.IDX PT, R10, R0, RZ, 0x1f ;  /* 0x00001fff000a7589 */ /* 0x000f6200000e0000 */
[----:B------:R-:W1:Y:S01]  /*03c0*/  S2UR UR15, SR_CTAID.X ;  /* 0x00000000000f79c3 */ /* 0x000e620000002500 */
[----:B------:R-:W-:Y:S02]  /*03d0*/  ELECT P0, URZ, PT ;  /* 0x00000000003f782f */ /* 0x000fe40003800000 */
[----:B------:R-:W-:Y:S01]  /*03e0*/  SHF.R.S32.HI R11, RZ, 0x1f, R6 ;  /* 0x0000001fff0b7819 */ /* 0x000fe20000011406 */
[----:B------:R1:W2:Y:S01]  /*03f0*/  SHFL.IDX PT, R8, R0, RZ, 0x1f ;  /* 0x00001fff00087589 */ /* 0x0002a200000e0000 */
[----:B------:R-:W-:Y:S02]  /*0400*/  ELECT P1, URZ, PT ;  /* 0x00000000003f782f */ /* 0x000fe40003820000 */
[----:B------:R-:W-:Y:S01]  /*0410*/  LOP3.LUT R2, R2, 0xffffff80, RZ, 0xc0, !PT ;  /* 0xffffff8002027812 */ /* 0x000fe200078ec0ff */
[----:B0-----:R-:W-:Y:S01]  /*0420*/  ULDC UR4, c[0x0][0x150] ;  /* 0x0000540000047ab9 */ /* 0x001fe20000000800 */
[----:B------:R-:W-:Y:S01]  /*0430*/  LEA.HI R11, R11, R6, RZ, 0x2 ;  /* 0x000000060b0b7211 */ /* 0x000fe200078f10ff */
[----:B------:R-:W0:Y:S01]  /*0440*/  S2UR UR8, SR_CTAID.Y ;  /* 0x00000000000879c3 */ /* 0x000e220000002600 */
[----:B------:R-:W-:Y:S01]  /*0450*/  NOP ;  /* 0x0000000000007918 */ /* 0x000fe20000000000 */
[----:B------:R-:W-:Y:S01]  /*0460*/  IMAD.IADD R4, R3, 0x1, -R2 ;  /* 0x0000000103047824 */ /* 0x000fe200078e0a02 */
[----:B------:R-:W-:Y:S01]  /*0470*/  LOP3.LUT R11, R11, 0x3ffffffc, RZ, 0xc0, !PT ;  /* 0x3ffffffc0b0b7812 */ /* 0x000fe200078ec0ff */
[----:B------:R-:W-:Y:S01]  /*0480*/  NOP ;  /* 0x0000000000007918 */ /* 0x000fe20000000000 */
[----:B------:R-:W-:Y:S01]  /*0490*/  ULDC UR17, c[0x0][0x148] ;  /* 0x0000520000117ab9 */ /* 0x000fe20000000800 */
[----:B------:R-:W-:Y:S01]  /*04a0*/  UMOV UR20, 0x80 ;  /* 0x0000008000147882 */ /* 0x000fe20000000000 */
[----:B------:R-:W-:Y:S01]  /*04b0*/  SHF.R.S32.HI R9, RZ, 0x1f, R4 ;  /* 0x0000001fff097819 */ /* 0x000fe20000011404 */
[----:B------:R-:W-:Y:S01]  /*04c0*/  IMAD.IADD R11, R6, 0x1, -R11 ;  /* 0x00000001060b7824 */ /* 0x000fe200078e0a0b */
[----:B------:R-:W-:Y:S01]  /*04d0*/  ULDC UR12, c[0x0][0x144] ;  /* 0x00005100000c7ab9 */ /* 0x000fe20000000800 */
[----:B------:R-:W3:Y:S01]  /*04e0*/  SHFL.IDX PT, R5, R5, RZ, 0x1f ;  /* 0x00001fff05057589 */ /* 0x000ee200000e0000 */
[----:B------:R-:W-:-:S02]  /*04f0*/  LEA.HI R2, R9, R4, RZ, 0x3 ;  /* 0x0000000409027211 */ /* 0x000fc400078f18ff */
[----:B------:R-:W-:Y:S02]  /*0500*/  ISETP.NE.AND P3, PT, RZ, UR19, PT ;  /* 0x00000013ff007c0c */ /* 0x000fe4000bf65270 */
[----:B-----5:R-:W-:Y:S02]  /*0510*/  ISETP.NE.OR P0, PT, R10, RZ, !P0 ;  /* 0x000000ff0a00720c */ /* 0x020fe40004705670 */
[----:B-1----:R-:W-:Y:S02]  /*0520*/  I2FP.F32.U32 R0, UR15 ;  /* 0x0000000f00007c45 */ /* 0x002fe40008201000 */
[----:B--2---:R-:W-:Y:S02]  /*0530*/  ISETP.NE.OR P1, PT, R8, RZ, !P1 ;  /* 0x000000ff0800720c */ /* 0x004fe40004f25670 */
[----:B------:R-:W-:Y:S01]  /*0540*/  SHF.R.S32.HI R7, RZ, 0x3, R2 ;  /* 0x00000003ff077819 */ /* 0x000fe20000011402 */
[----:B------:R-:W-:Y:S01]  /*0550*/  FMUL R0, R0, UR4 ;  /* 0x0000000400007c20 */ /* 0x000fe20008400000 */
[----:B------:R-:W-:Y:S01]  /*0560*/  ULDC UR4, c[0x0][0x154] ;  /* 0x0000550000047ab9 */ /* 0x000fe20000000800 */
[----:B0-----:R-:W-:-:S02]  /*0570*/  I2FP.F32.U32 R6, UR8 ;  /* 0x0000000800067c45 */ /* 0x001fc40008201000 */
[----:B------:R-:W-:Y:S02]  /*0580*/  SHF.R.S32.HI R2, RZ, 0x1f, R2 ;  /* 0x0000001fff027819 */ /* 0x000fe40000011402 */
[----:B------:R-:W-:Y:S01]  /*0590*/  VOTEU.ALL UP2, P0 ;  /* 0x00000000003f7886 */ /* 0x000fe20000040000 */
[----:B------:R-:W-:Y:S01]  /*05a0*/  FMUL R6, R6, UR4 ;  /* 0x0000000406067c20 */ /* 0x000fe20008400000 */
[----:B------:R-:W0:Y:S01]  /*05b0*/  F2I.U32.TRUNC.NTZ R0, R0 ;  /* 0x0000000000007305 */ /* 0x000e22000020f000 */
[----:B------:R-:W-:Y:S01]  /*05c0*/  LEA.HI R2, R2, R7, RZ, 0x2 ;  /* 0x0000000702027211 */ /* 0x000fe200078f10ff */
[----:B------:R-:W-:Y:S01]  /*05d0*/  VOTEU.ALL UP3, P1 ;  /* 0x00000000003f7886 */ /* 0x000fe20000860000 */
[----:B------:R-:W1:Y:S01]  /*05e0*/  @!UP2 S2UR UR11, SR_CgaCtaId ;  /* 0x00000000000ba9c3 */ /* 0x000e620000008800 */
[----:B------:R-:W-:Y:S01]  /*05f0*/  UMOV UR4, 0x20 ;  /* 0x0000002000047882 */ /* 0x000fe20000000000 */
[----:B------:R-:W-:Y:S01]  /*0600*/  LOP3.LUT R2, R2, 0xfffffffc, RZ, 0xc0, !PT ;  /* 0xfffffffc02027812 */ /* 0x000fe200078ec0ff */
[----:B------:R-:W-:Y:S01]  /*0610*/  @!UP2 UMOV UR10, 0x400 ;  /* 0x00000400000aa882 */ /* 0x000fe20000000000 */
[----:B------:R-:W-:-:S04]  /*0620*/  @!UP2 UIADD3 UR4, -UR4, 0x100000, URZ ;  /* 0x001000000404a890 */ /* 0x000fc8000fffe13f */
[----:B------:R-:W-:Y:S02]  /*0630*/  @!UP2 USHF.L.U32 UR5, UR4, 0xb, URZ ;  /* 0x0000000b0405a899 */ /* 0x000fe4000800063f */
[----:B------:R-:W-:Y:S01]  /*0640*/  @!UP2 USHF.L.U32 UR4, UR4, 0x1, URZ ;  /* 0x000000010404a899 */ /* 0x000fe2000800063f */
[----:B------:R-:W2:Y:S01]  /*0650*/  F2I.U32.TRUNC.NTZ R6, R6 ;  /* 0x0000000600067305 */ /* 0x000ea2000020f000 */
[----:B------:R-:W-:Y:S01]  /*0660*/  VOTEU.ALL UP0, P0 ;  /* 0x00000000003f7886 */ /* 0x000fe20000000000 */
[----:B------:R-:W-:Y:S01]  /*0670*/  IMAD.IADD R2, R7, 0x1, -R2 ;  /* 0x0000000107027824 */ /* 0x000fe200078e0a02 */
[----:B------:R-:W5:Y:S01]  /*0680*/  @!UP3 S2UR UR18, SR_CgaCtaId ;  /* 0x000000000012b9c3 */ /* 0x000f620000008800 */
[----:B------:R-:W-:Y:S01]  /*0690*/  VOTEU.ALL UP1, P0 ;  /* 0x00000000003f7886 */ /* 0x000fe20000020000 */
[----:B------:R-:W-:Y:S01]  /*06a0*/  @!UP3 UMOV UR16, 0x400 ;  /* 0x000004000010b882 */ /* 0x000fe20000000000 */
[----:B------:R-:W-:Y:S01]  /*06b0*/  IMAD R2, R11, 0x4, R2 ;  /* 0x000000040b027824 */ /* 0x000fe200078e0202 */
[----:B0-----:R-:W-:Y:S01]  /*06c0*/  R2UR UR7, R0 ;  /* 0x00000000000772ca */ /* 0x001fe200000e0000 */
[----:B------:R-:W-:Y:S01]  /*06d0*/  VOTEU.ALL UP4, P1 ;  /* 0x00000000003f7886 */ /* 0x000fe20000880000 */
[----:B------:R-:W-:Y:S01]  /*06e0*/  VOTEU.ALL UP5, P1 ;  /* 0x00000000003f7886 */ /* 0x000fe200008a0000 */
[----:B------:R-:W-:Y:S01]  /*06f0*/  IMAD.SHL.U32 R7, R2, 0x4, RZ ;  /* 0x0000000402077824 */ /* 0x000fe200078e00ff */
[----:B------:R-:W0:Y:S01]  /*0700*/  LDC R0, c[0x0][0x140] ;  /* 0x00005000ff007b82 */ /* 0x000e220000000800 */
[----:B------:R-:W-:-:S02]  /*0710*/  LOP3.LUT P0, RZ, R4, 0x7, RZ, 0xc0, !PT ;  /* 0x0000000704ff7812 */ /* 0x000fc4000780c0ff */
[----:B--2---:R-:W-:Y:S02]  /*0720*/  R2UR UR9, R6 ;  /* 0x00000000060972ca */ /* 0x004fe400000e0000 */
[----:B------:R-:W-:Y:S01]  /*0730*/  LOP3.LUT R152, R2, 0xc, R7, 0x78, !PT ;  /* 0x0000000c02987812 */ /* 0x000fe200078e7807 */
[----:B-1----:R-:W-:Y:S02]  /*0740*/  @!UP2 ULEA UR13, UR11, UR10, 0x18 ;  /* 0x0000000a0b0da291 */ /* 0x002fe4000f8ec03f */
[----:B------:R-:W-:-:S04]  /*0750*/  @!UP3 UIADD3 UR10, -UR20, 0x100000, URZ ;  /* 0x00100000140ab890 */ /* 0x000fc8000fffe13f */
[----:B------:R-:W-:Y:S02]  /*0760*/  @!UP3 USHF.L.U32 UR11, UR10, 0xb, URZ ;  /* 0x0000000b0a0bb899 */ /* 0x000fe4000800063f */
[----:B------:R-:W-:Y:S01]  /*0770*/  @!UP3 USHF.L.U32 UR10, UR10, 0x1, URZ ;  /* 0x000000010a0ab899 */ /* 0x000fe2000800063f */
[----:B------:R-:W-:Y:S01]  /*0780*/  ISETP.LT.U32.AND P0, PT, R152, 0x2, !P0 ;  /* 0x000000029800780c */ /* 0x000fe20004701070 */
[----:B------:R-:W-:Y:S01]  /*0790*/  UIADD3 UR7, -UR7, URZ, URZ ;  /* 0x0000003f07077290 */ /* 0x000fe2000fffe13f */
[----:B------:R-:W-:Y:S01]  /*07a0*/  VOTEU.ALL UP2, P1 ;  /* 0x00000000003f7886 */ /* 0x000fe20000840000 */
[----:B-----5:R-:W-:Y:S02]  /*07b0*/  @!UP3 ULEA UR16, UR18, UR16, 0x18 ;  /* 0x000000101210b291 */ /* 0x020fe4000f8ec03f */
[----:B------:R-:W-:Y:S01]  /*07c0*/  UIADD3 UR9, -UR9, URZ, URZ ;  /* 0x0000003f09097290 */ /* 0x000fe2000fffe13f */
[----:B------:R-:W1:Y:S02]  /*07d0*/  FENCE.VIEW.ASYNC.S ;  /* 0x00000000000073c6 */ /* 0x000e640000000000 */
[----:B-1----:R-:W1:Y:S01]  /*07e0*/  @!UP0 SYNCS.EXCH.64 URZ, [UR13+0x70], UR4 ;  /* 0x000070040d3f85b2 */ /* 0x002e620008000100 */
[----:B------:R-:W-:Y:S01]  /*07f0*/  UIMAD UR7, UR12, UR7, UR15 ;  /* 0x000000070c0772a4 */ /* 0x000fe2000f8e020f */
[----:B------:R-:W-:Y:S01]  /*0800*/  VOTEU.ALL UP3, P1 ;  /* 0x00000000003f7886 */ /* 0x000fe20000860000 */
[----:B0-----:R-:W-:Y:S01]  /*0810*/  ISETP.EQ.U32.AND P2, PT, R0, 0x1, PT ;  /* 0x000000010000780c */ /* 0x001fe20003f42070 */
[----:B------:R0:W2:Y:S01]  /*0820*/  @!UP1 SYNCS.EXCH.64 URZ, [UR13+0x78], UR4 ;  /* 0x000078040d3f95b2 */ /* 0x0000a20008000100 */
[----:B------:R-:W-:Y:S01]  /*0830*/  NOP ;  /* 0x0000000000007918 */ /* 0x000fe20000000000 */
[----:B0-----:R-:W-:Y:S01]  /*0840*/  UIMAD UR4, UR17, UR9, UR8 ;  /* 0x00000009110472a4 */ /* 0x001fe2000f8e0208 */
[----:B------:R0:W0:Y:S05]  /*0850*/  @!UP2 SYNCS.EXCH.64 URZ, [UR16+0x50], UR10 ;  /* 0x0000500a103fa5b2 */ /* 0x00002a0008000100 */
[----:B------:R-:W-:-:S04]  /*0860*/  ISETP.NE.AND P1, PT, R152, UR4, PT ;  /* 0x0000000498007c0c */ /* 0x000fc8000bf25270 */
[----:B------:R-:W-:-:S04]  /*0870*/  ISETP.EQ.OR P1, PT, RZ, UR7, !P1 ;  /* 0x00000007ff007c0c */ /* 0x000fc8000cf22670 */
[----:B------:R-:W-:-:S04]  /*0880*/  PLOP3.LUT P0, PT, P0, P1, PT, 0x80, 0x0 ;  /* 0x000000000000781c */ /* 0x000fc80000703070 */
[----:B------:R-:W-:Y:S01]  /*0890*/  P2R R160, PR, RZ, 0x1 ;  /* 0x00000001ffa07803 */ /* 0x000fe20000000000 */
[----:B------:R0:W0:Y:S01]  /*08a0*/  @!UP3 SYNCS.EXCH.64 URZ, [UR16+0x58], UR10 ;  /* 0x0000580a103fb5b2 */ /* 0x0000220008000100 */
[----:B------:R0:W0:Y:S01]  /*08b0*/  @!UP4 SYNCS.EXCH.64 URZ, [UR16+0x60], UR10 ;  /* 0x0000600a103fc5b2 */ /* 0x0000220008000100 */
[----:B------:R0:W0:Y:S01]  /*08c0*/  @!UP5 SYNCS.EXCH.64 URZ, [UR16+0x68], UR10 ;  /* 0x0000680a103fd5b2 */ /* 0x0000220008000100 */
[----:B------:R-:W-:Y:S01]  /*08d0*/  NOP ;  /* 0x0000000000007918 */ /* 0x000fe20000000000 */
[----:B-123--:R-:W-:Y:S05]  /*08e0*/  @!P2 BRA `(.L_x_3) ;  /* 0x000000000008a947 */ /* 0x00efea0003800000 */
[----:B0---4-:R-:W-:Y:S01]  /*08f0*/  UCGABAR_ARV ;  /* 0x00000000000079c7 */ /* 0x011fe20008000000 */
[----:B------:R-:W-:Y:S05]  /*0900*/  BRA `(.L_x_4) ;  /* 0x0000000000047947 */ /* 0x000fea0003800000 */
.L_x_3:
[----:B0---4-:R-:W-:Y:S01]  /*0910*/  NOP ;  /* 0x0000000000007918 */ /* 0x011fe20000000000 */
.L_x_4:
[----:B------:R-:W-:Y:S01]  /*0920*/  ULDC.64 UR4, c[0x0][0x598] ;  /* 0x0001660000047ab9 */ /* 0x000fe20000000a00 */
[----:B------:R-:W-:Y:S01]  /*0930*/  ULDC.64 UR50, c[0x0][0x208] ;  /* 0x0000820000327ab9 */ /* 0x000fe20000000a00 */
[----:B------:R-:W-:-:S04]  /*0940*/  ISETP.NE.U32.AND P0, PT, RZ, UR4, PT ;  /* 0x00000004ff007c0c */ /* 0x000fc8000bf05070 */
[----:B------:R-:W-:-:S13]  /*0950*/  ISETP.NE.AND.EX P0, PT, RZ, UR5, PT, P0 ;  /* 0x00000005ff007c0c */ /* 0x000fda000bf05300 */
[----:B------:R-:W-:Y:S05]  /*0960*/  @!P0 BRA `(.L_x_5) ;  /* 0x00000000001c8947 */ /* 0x000fea0003800000 */
[----:B------:R-:W0:Y:S02]  /*0970*/  LDC.64 R6, c[0x0][0x598] ;  /* 0x00016600ff067b82 */ /* 0x000e240000000a00 */
[----:B0-----:R-:W2:Y:S02]  /*0980*/  LDG.E.64 R6, desc[UR50][R6.64] ;  /* 0x0000003206067981 */ /* 0x001ea4000c1e1b00 */
[----:B--2---:R-:W-:-:S04]  /*0990*/  ISETP.NE.U32.AND P0, PT, R6, RZ, PT ;  /* 0x000000ff0600720c */ /* 0x004fc80003f05070 */
[----:B------:R-:W-:-:S13]  /*09a0*/  ISETP.NE.AND.EX P0, PT, R7, RZ, PT, P0 ;  /* 0x000000ff0700720c */ /* 0x000fda0003f05300 */
[----:B------:R-:W-:Y:S05]  /*09b0*/  @!P0 BRA `(.L_x_5) ;  /* 0x0000000000088947 */ /* 0x000fea0003800000 */
[----:B------:R0:W5:Y:S01]  /*09c0*/  LD.E R23, desc[UR50][R6.64] ;  /* 0x0000003206177980 */ /* 0x000162000c101900 */
[----:B------:R-:W-:Y:S05]  /*09d0*/  BRA `(.L_x_6) ;  /* 0x0000000000247947 */ /* 0x000fea0003800000 */
.L_x_5:
[----:B------:R-:W-:Y:S02]  /*09e0*/  ULDC.64 UR4, c[0x0][0x588] ;  /* 0x0001620000047ab9 */ /* 0x000fe40000000a00 */
[----:B------:R-:W-:-:S04]  /*09f0*/  ISETP.NE.U32.AND P0, PT, RZ, UR4, PT ;  /* 0x00000004ff007c0c */ /* 0x000fc8000bf05070 */
[----:B------:R-:W-:-:S13]  /*0a00*/  ISETP.NE.AND.EX P0, PT, RZ, UR5, PT, P0 ;  /* 0x00000005ff007c0c */ /* 0x000fda000bf05300 */
[----:B------:R-:W-:Y:S05]  /*0a10*/  @!P0 BRA `(.L_x_7) ;  /* 0x00000000000c8947 */ /* 0x000fea0003800000 */
[----:B------:R-:W0:Y:S02]  /*0a20*/  LDC.64 R6, c[0x0][0x588] ;  /* 0x00016200ff067b82 */ /* 0x000e240000000a00 */
[----:B0-----:R1:W5:Y:S01]  /*0a30*/  LDG.E R23, desc[UR50][R6.64] ;  /* 0x0000003206177981 */ /* 0x001362000c1e1900 */
[----:B------:R-:W-:Y:S05]  /*0a40*/  BRA `(.L_x_6) ;  /* 0x0000000000087947 */ /* 0x000fea0003800000 */
.L_x_7:
[----:B------:R-:W-:Y:S02]  /*0a50*/  ULDC UR4, c[0x0][0x580] ;  /* 0x0001600000047ab9 */ /* 0x000fe40000000800 */
[----:B------:R-:W-:-:S07]  /*0a60*/  IMAD.U32 R23, RZ, RZ, UR4 ;  /* 0x00000004ff177e24 */ /* 0x000fce000f8e00ff */
.L_x_6:
[----:B------:R-:W-:Y:S02]  /*0a70*/  ULDC.64 UR4, c[0x0][0x5a0] ;  /* 0x0001680000047ab9 */ /* 0x000fe40000000a00 */
[----:B------:R-:W-:-:S04]  /*0a80*/  ISETP.NE.U32.AND P0, PT, RZ, UR4, PT ;  /* 0x00000004ff007c0c */ /* 0x000fc8000bf05070 */
[----:B------:R-:W-:-:S13]  /*0a90*/  ISETP.NE.AND.EX P0, PT, RZ, UR5, PT, P0 ;  /* 0x00000005ff007c0c */ /* 0x000fda000bf05300 */
[----:B------:R-:W-:Y:S05]  /*0aa0*/  @!P0 BRA `(.L_x_8) ;  /* 0x00000000001c8947 */ /* 0x000fea0003800000 */
[----:B01----:R-:W0:Y:S02]  /*0ab0*/  LDC.64 R6, c[0x0][0x5a0] ;  /* 0x00016800ff067b82 */ /* 0x003e240000000a00 */
[----:B0-----:R-:W2:Y:S02]  /*0ac0*/  LDG.E.64 R6, desc[UR50][R6.64] ;  /* 0x0000003206067981 */ /* 0x001ea4000c1e1b00 */
[----:B--2---:R-:W-:-:S04]  /*0ad0*/  ISETP.NE.U32.AND P0, PT, R6, RZ, PT ;  /* 0x000000ff0600720c */ /* 0x004fc80003f05070 */
[----:B------:R-:W-:-:S13]  /*0ae0*/  ISETP.NE.AND.EX P0, PT, R7, RZ, PT, P0 ;  /* 0x000000ff0700720c */ /* 0x000fda0003f05300 */
[----:B------:R-:W-:Y:S05]  /*0af0*/  @!P0 BRA `(.L_x_8) ;  /* 0x0000000000088947 */ /* 0x000fea0003800000 */
[----:B------:R0:W5:Y:S01]  /*0b00*/  LD.E R22, desc[UR50][R6.64] ;  /* 0x0000003206167980 */ /* 0x000162000c101900 */
[----:B------:R-:W-:Y:S05]  /*0b10*/  BRA `(.L_x_9) ;  /* 0x0000000000247947 */ /* 0x000fea0003800000 */
.L_x_8:
[----:B------:R-:W-:Y:S02]  /*0b20*/  ULDC.64 UR4, c[0x0][0x590] ;  /* 0x0001640000047ab9 */ /* 0x000fe40000000a00 */
[----:B------:R-:W-:-:S04]  /*0b30*/  ISETP.NE.U32.AND P0, PT, RZ, UR4, PT ;  /* 0x00000004ff007c0c */ /* 0x000fc8000bf05070 */
[----:B------:R-:W-:-:S13]  /*0b40*/  ISETP.NE.AND.EX P0, PT, RZ, UR5, PT, P0 ;  /* 0x00000005ff007c0c */ /* 0x000fda000bf05300 */
[----:B------:R-:W-:Y:S05]  /*0b50*/  @!P0 BRA `(.L_x_10) ;  /* 0x00000000000c8947 */ /* 0x000fea0003800000 */
[----:B01----:R-:W0:Y:S02]  /*0b60*/  LDC.64 R6, c[0x0][0x590] ;  /* 0x00016400ff067b82 */ /* 0x003e240000000a00 */
[----:B0-----:R1:W5:Y:S01]  /*0b70*/  LDG.E R22, desc[UR50][R6.64] ;  /* 0x0000003206167981 */ /* 0x001362000c1e1900 */
[----:B------:R-:W-:Y:S05]  /*0b80*/  BRA `(.L_x_9) ;  /* 0x0000000000087947 */ /* 0x000fea0003800000 */
.L_x_10:
[----:B------:R-:W-:Y:S02]  /*0b90*/  ULDC UR4, c[0x0][0x584] ;  /* 0x0001610000047ab9 */ /* 0x000fe40000000800 */
[----:B------:R-:W-:-:S07]  /*0ba0*/  IMAD.U32 R22, RZ, RZ, UR4 ;  /* 0x00000004ff167e24 */ /* 0x000fce000f8e00ff */
.L_x_9:
[----:B------:R-:W-:Y:S01]  /*0bb0*/  ULDC UR4, c[0x0][0x65c] ;  /* 0x0001970000047ab9 */ /* 0x000fe20000000800 */
[----:B01----:R-:W0:Y:S01]  /*0bc0*/  LDC.64 R6, c[0x0][0x650] ;  /* 0x00019400ff067b82 */ /* 0x003e220000000a00 */
[----:B------:R-:W-:Y:S01]  /*0bd0*/  UISETP.NE.AND UP2, UPT, UR4, 0x1, UPT ;  /* 0x000000010400788c */ /* 0x000fe2000bf45270 */
[----:B------:R-:W-:Y:S01]  /*0be0*/  IMAD.MOV.U32 R18, RZ, RZ, -0x1 ;  /* 0xffffffffff127424 */ /* 0x000fe200078e00ff */
[----:B------:R-:W-:Y:S01]  /*0bf0*/  UISETP.NE.AND UP0, UPT, UR19, 0x2, UPT ;  /* 0x000000021300788c */ /* 0x000fe2000bf05270 */
[----:B------:R-:W-:Y:S01]  /*0c00*/  IMAD.MOV.U32 R2, RZ, RZ, -0x1 ;  /* 0xffffffffff027424 */ /* 0x000fe200078e00ff */
[----:B------:R-:W-:Y:S01]  /*0c10*/  UP2UR UR39, UPR, URZ, 0x4 ;  /* 0x000000043f277883 */ /* 0x000fe20008000000 */
[----:B------:R-:W-:-:S06]  /*0c20*/  IMAD.MOV.U32 R19, RZ, RZ, -0x1 ;  /* 0xffffffffff137424 */ /* 0x000fcc00078e00ff */
[----:B------:R-:W-:Y:S01]  /*0c30*/  @UP2 ULDC UR12, c[0x0][0x10] ;  /* 0x00000400000c2ab9 */ /* 0x000fe20000000800 */
[----:B------:R-:W-:Y:S01]  /*0c40*/  @UP2 UMOV UR4, UR8 ;  /* 0x0000000800042c82 */ /* 0x000fe20008000000 */
[----:B------:R-:W-:Y:S01]  /*0c50*/  @UP2 UMOV UR5, URZ ;  /* 0x0000003f00052c82 */ /* 0x000fe20008000000 */
[----:B------:R-:W-:Y:S01]  /*0c60*/  @!UP2 ULDC UR16, c[0x0][0xc] ;  /* 0x000003000010aab9 */ /* 0x000fe20000000800 */
[----:B------:R-:W-:Y:S01]  /*0c70*/  @UP2 UIMAD.WIDE.U32 UR12, UR15, UR12, UR4 ;  /* 0x0000000c0f0c22a5 */ /* 0x000fe2000f8e0004 */
[----:B------:R-:W-:Y:S02]  /*0c80*/  ULDC UR10, c[0x0][0xc] ;  /* 0x00000300000a7ab9 */ /* 0x000fe40000000800 */
[----:B------:R-:W-:Y:S01]  /*0c90*/  @UP2 UMOV UR4, URZ ;  /* 0x0000003f00042c82 */ /* 0x000fe20008000000 */
[----:B------:R-:W-:Y:S01]  /*0ca0*/  UMOV UR5, URZ ;  /* 0x0000003f00057c82 */ /* 0x000fe20008000000 */
[----:B------:R-:W-:Y:S01]  /*0cb0*/  @UP2 UIADD3 UR18, UR13, UR4, URZ ;  /* 0x000000040d122290 */ /* 0x000fe2000fffe03f */
[----:B------:R-:W-:-:S02]  /*0cc0*/  ULDC UR11, c[0x0][0x10] ;  /* 0x00000400000b7ab9 */ /* 0x000fc40000000800 */
[----:B------:R-:W-:Y:S01]  /*0cd0*/  UMOV UR4, UR15 ;  /* 0x0000000f00047c82 */ /* 0x000fe20008000000 */
[----:B------:R-:W-:Y:S02]  /*0ce0*/  UIMAD.WIDE.U32 UR10, UR10, UR11, URZ ;  /* 0x0000000b0a0a72a5 */ /* 0x000fe4000f8e003f */
[----:B------:R-:W-:Y:S01]  /*0cf0*/  @!UP2 UIMAD.WIDE.U32 UR4, UR8, UR16, UR4 ;  /* 0x000000100804a2a5 */ /* 0x000fe2000f8e0004 */
[----:B------:R-:W-:Y:S02]  /*0d00*/  ULDC UR13, c[0x0][0x14] ;  /* 0x00000500000d7ab9 */ /* 0x000fe40000000800 */
[----:B------:R-:W-:Y:S02]  /*0d10*/  UIMAD.WIDE.U32 UR36, UR10, UR13, URZ ;  /* 0x0000000d0a2472a5 */ /* 0x000fe4000f8e003f */
[----:B------:R-:W-:Y:S02]  /*0d20*/  UIMAD UR40, UR11, UR13, URZ ;  /* 0x0000000d0b2872a4 */ /* 0x000fe4000f8e023f */
[----:B------:R-:W-:Y:S01]  /*0d30*/  @!UP2 UMOV UR12, UR4 ;  /* 0x00000004000cac82 */ /* 0x000fe20008000000 */
[----:B------:R-:W-:Y:S01]  /*0d40*/  @!UP2 UMOV UR18, UR5 ;  /* 0x000000050012ac82 */ /* 0x000fe20008000000 */
[----:B------:R-:W-:-:S02]  /*0d50*/  UIADD3 UR40, UR37, UR40, URZ ;  /* 0x0000002825287290 */ /* 0x000fc4000fffe03f */
[----:B------:R-:W-:-:S04]  /*0d60*/  UIADD3 UR4, UP1, UR12, UR36, URZ ;  /* 0x000000240c047290 */ /* 0x000fc8000ff3e03f */
[----:B------:R-:W-:Y:S02]  /*0d70*/  UIADD3.X UR5, UR18, UR40, URZ, UP1, !UPT ;  /* 0x0000002812057290 */ /* 0x000fe40008ffe43f */
[----:B------:R-:W-:Y:S02]  /*0d80*/  USEL UR4, UR4, UR12, !UP0 ;  /* 0x0000000c04047287 */ /* 0x000fe4000c000000 */
[----:B------:R-:W-:-:S04]  /*0d90*/  USEL UR5, UR5, UR18, !UP0 ;  /* 0x0000001205057287 */ /* 0x000fc8000c000000 */
[----:B0-----:R-:W-:Y:S01]  /*0da0*/  ISETP.LE.U32.AND P0, PT, R6, UR4, PT ;  /* 0x0000000406007c0c */ /* 0x001fe2000bf03070 */
[----:B------:R-:W-:Y:S02]  /*0db0*/  IMAD.U32 R16, RZ, RZ, UR4 ;  /* 0x00000004ff107e24 */ /* 0x000fe4000f8e00ff */
[----:B------:R-:W-:Y:S02]  /*0dc0*/  IMAD.U32 R0, RZ, RZ, UR5 ;  /* 0x00000005ff007e24 */ /* 0x000fe4000f8e00ff */
[----:B------:R-:W-:-:S03]  /*0dd0*/  IMAD.U32 R17, RZ, RZ, UR5 ;  /* 0x00000005ff117e24 */ /* 0x000fc6000f8e00ff */
[----:B------:R-:W-:Y:S02]  /*0de0*/  ISETP.GE.U32.AND.EX P0, PT, R0, R7, PT, P0 ;  /* 0x000000070000720c */ /* 0x000fe40003f06100 */
[----:B------:R-:W-:-:S11]  /*0df0*/  PRMT R0, RZ, 0x7610, R0 ;  /* 0x00007610ff007816 */ /* 0x000fd60000000000 */
[----:B------:R-:W-:Y:S05]  /*0e00*/  @P0 BRA `(.L_x_11) ;  /* 0x0000000400500947 */ /* 0x000fea0003800000 */
[----:B------:R-:W-:Y:S01]  /*0e10*/  ULDC.64 UR18, c[0x0][0x628] ;  /* 0x00018a0000127ab9 */ /* 0x000fe20000000a00 */
[C---:B------:R-:W-:Y:S01]  /*0e20*/  R2UR UR20, R16.reuse ;  /* 0x00000000101472ca */ /* 0x040fe200000e0000 */
[----:B------:R-:W-:Y:S01]  /*0e30*/  ULDC UR16, c[0x0][0x630] ;  /* 0x00018c0000107ab9 */ /* 0x000fe20000000800 */
[----:B------:R-:W-:Y:S02]  /*0e40*/  ISETP.NE.U32.AND P0, PT, RZ, UR18, PT ;  /* 0x00000012ff007c0c */ /* 0x000fe4000bf05070 */
[----:B------:R-:W-:Y:S02]  /*0e50*/  R2UR UR4, R16 ;  /* 0x00000000100472ca */ /* 0x000fe400000e0000 */
[----:B------:R-:W-:Y:S02]  /*0e60*/  ISETP.NE.AND.EX P0, PT, RZ, UR19, PT, P0 ;  /* 0x00000013ff007c0c */ /* 0x000fe4000bf05300 */
[----:B------:R-:W-:-:S11]  /*0e70*/  R2UR UR5, R17 ;  /* 0x00000000110572ca */ /* 0x000fd600000e0000 */
[----:B------:R-:W-:Y:S05]  /*0e80*/  @!P0 BRA `(.L_x_12) ;  /* 0x0000000000308947 */ /* 0x000fea0003800000 */
[----:B------:R-:W-:Y:S01]  /*0e90*/  R2UR UR4, R16 ;  /* 0x00000000100472ca */ /* 0x000fe200000e0000 */
[----:B------:R-:W-:Y:S01]  /*0ea0*/  ULDC UR12, c[0x0][0x634] ;  /* 0x00018d00000c7ab9 */ /* 0x000fe20000000800 */
[----:B------:R-:W-:-:S11]  /*0eb0*/  R2UR UR15, R17 ;  /* 0x00000000110f72ca */ /* 0x000fd600000e0000 */
[----:B------:R-:W-:-:S04]  /*0ec0*/  UIADD3 UR12, UP1, UR4, UR12, URZ ;  /* 0x0000000c040c7290 */ /* 0x000fc8000ff3e03f */
[----:B------:R-:W-:-:S04]  /*0ed0*/  UIADD3.X UR15, URZ, UR15, URZ, UP1, !UPT ;  /* 0x0000000f3f0f7290 */ /* 0x000fc80008ffe43f */
[----:B------:R-:W-:-:S04]  /*0ee0*/  UIMAD.WIDE.U32 UR4, UR15, UR18, URZ ;  /* 0x000000120f0472a5 */ /* 0x000fc8000f8e003f */
[----:B------:R-:W-:Y:S02]  /*0ef0*/  UIMAD.WIDE.U32 UR10, UP1, UR12, UR19, UR4 ;  /* 0x000000130c0a72a5 */ /* 0x000fe4000f820004 */
[----:B------:R-:W-:Y:S02]  /*0f00*/  UIMAD.WIDE.U32 UR4, UR12, UR18, URZ ;  /* 0x000000120c0472a5 */ /* 0x000fe4000f8e003f */
[----:B------:R-:W-:Y:S02]  /*0f10*/  UIADD3.X UR13, URZ, URZ, URZ, UP1, !UPT ;  /* 0x0000003f3f0d7290 */ /* 0x000fe40008ffe43f */
[----:B------:R-:W-:Y:S01]  /*0f20*/  UIADD3 URZ, UP1, UR5, UR10, URZ ;  /* 0x0000000a053f7290 */ /* 0x000fe2000ff3e03f */
[----:B------:R-:W-:-:S03]  /*0f30*/  UMOV UR12, UR11 ;  /* 0x0000000b000c7c82 */ /* 0x000fc60008000000 */
[----:B------:R-:W-:-:S12]  /*0f40*/  UIMAD.WIDE.U32.X UR4, UR15, UR19, UR12, UP1 ;  /* 0x000000130f0472a5 */ /* 0x000fd800088e040c */
.L_x_12:
[----:B------:R-:W-:Y:S01]  /*0f50*/  USHF.R.U64 UR4, UR4, UR16, UR5 ;  /* 0x0000001004047299 */ /* 0x000fe20008001205 */
[----:B------:R-:W-:Y:S01]  /*0f60*/  R2UR UR11, R17 ;  /* 0x00000000110b72ca */ /* 0x000fe200000e0000 */
[----:B------:R-:W-:Y:S02]  /*0f70*/  USHF.R.U32.HI UR5, URZ, UR16, UR5 ;  /* 0x000000103f057299 */ /* 0x000fe40008011605 */
[----:B------:R-:W-:Y:S01]  /*0f80*/  UIADD3 UR12, UP1, URZ, -UR4, URZ ;  /* 0x800000043f0c7290 */ /* 0x000fe2000ff3e03f */
[----:B------:R-:W-:Y:S01]  /*0f90*/  ULDC.64 UR18, c[0x0][0x620] ;  /* 0x0001880000127ab9 */ /* 0x000fe20000000a00 */
[----:B------:R-:W-:Y:S02]  /*0fa0*/  UISETP.NE.AND UP2, UPT, UR39, URZ, UPT ;  /* 0x0000003f2700728c */ /* 0x000fe4000bf45270 */
[----:B------:R-:W-:Y:S01]  /*0fb0*/  UIADD3.X UR5, URZ, ~UR5, URZ, UP1, !UPT ;  /* 0x800000053f057290 */ /* 0x000fe20008ffe43f */
[----:B------:R-:W-:Y:S01]  /*0fc0*/  UMOV UR10, UR20 ;  /* 0x00000014000a7c82 */ /* 0x000fe20008000000 */
[----:B------:R-:W-:-:S02]  /*0fd0*/  ULDC UR13, c[0x0][0x618] ;  /* 0x00018600000d7ab9 */ /* 0x000fc40000000800 */
[----:B------:R-:W-:Y:S02]  /*0fe0*/  UIMAD UR5, UR5, UR18, URZ ;  /* 0x00000012050572a4 */ /* 0x000fe4000f8e023f */
[----:B------:R-:W-:Y:S02]  /*0ff0*/  UIMAD.WIDE.U32 UR10, UR12, UR18, UR10 ;  /* 0x000000120c0a72a5 */ /* 0x000fe4000f8e000a */
[----:B------:R-:W-:Y:S02]  /*1000*/  UIMAD UR12, UR12, UR19, UR5 ;  /* 0x000000130c0c72a4 */ /* 0x000fe4000f8e0205 */
[----:B------:R-:W-:Y:S02]  /*1010*/  @UP2 UIMAD UR7, UR17, UR9, UR8 ;  /* 0x00000009110722a4 */ /* 0x000fe4000f8e0208 */
[----:B------:R-:W-:Y:S01]  /*1020*/  UIADD3 UR11, UR11, UR12, URZ ;  /* 0x0000000c0b0b7290 */ /* 0x000fe2000fffe03f */
[----:B------:R-:W-:Y:S01]  /*1030*/  ULDC.64 UR8, c[0x0][0x640] ;  /* 0x0001900000087ab9 */ /* 0x000fe20000000a00 */
[----:B------:R-:W-:-:S02]  /*1040*/  ULDC UR15, c[0x0][0x608] ;  /* 0x00018200000f7ab9 */ /* 0x000fc40000000800 */
[----:B------:R-:W-:Y:S01]  /*1050*/  USHF.R.U64 UR20, UR10, UR13, UR11 ;  /* 0x0000000d0a147299 */ /* 0x000fe2000800120b */
[----:B------:R-:W-:Y:S01]  /*1060*/  ISETP.NE.U32.AND P0, PT, RZ, UR8, PT ;  /* 0x00000008ff007c0c */ /* 0x000fe2000bf05070 */
[----:B------:R-:W-:Y:S01]  /*1070*/  USHF.R.U32.HI UR11, URZ, UR13, UR11 ;  /* 0x0000000d3f0b7299 */ /* 0x000fe2000801160b */
[----:B------:R-:W-:Y:S02]  /*1080*/  ULDC UR21, c[0x0][0x658] ;  /* 0x0001960000157ab9 */ /* 0x000fe40000000800 */
[----:B------:R-:W-:Y:S01]  /*1090*/  ISETP.NE.AND.EX P0, PT, RZ, UR9, PT, P0 ;  /* 0x00000009ff007c0c */ /* 0x000fe2000bf05300 */
[----:B------:R-:W-:Y:S02]  /*10a0*/  USHF.R.U64 UR25, UR20, UR15, UR11 ;  /* 0x0000000f14197299 */ /* 0x000fe4000800120b */
[----:B------:R-:W-:Y:S01]  /*10b0*/  USHF.R.U32.HI UR11, URZ, UR15, UR11 ;  /* 0x0000000f3f0b7299 */ /* 0x000fe2000801160b */
[----:B------:R-:W-:Y:S01]  /*10c0*/  UMOV UR10, 0xffffffff ;  /* 0xffffffff000a7882 */ /* 0x000fe20000000000 */
[----:B------:R-:W-:Y:S01]  /*10d0*/  ULDC UR5, c[0x0][0x600] ;  /* 0x0001800000057ab9 */ /* 0x000fe20000000800 */
[----:B------:R-:W-:-:S02]  /*10e0*/  USHF.L.U32 UR10, UR10, UR21, URZ ;  /* 0x000000150a0a7299 */ /* 0x000fc4000800063f */
[----:B------:R-:W-:Y:S02]  /*10f0*/  USHF.R.U64 UR26, UR25, UR21, UR11 ;  /* 0x00000015191a7299 */ /* 0x000fe4000800120b */
[----:B------:R-:W-:Y:S02]  /*1100*/  ULOP3.LUT UR15, URZ, UR10, URZ, 0x33, !UPT ;  /* 0x0000000a3f0f7292 */ /* 0x000fe4000f8e333f */
[----:B------:R-:W-:Y:S02]  /*1110*/  UIADD3 UR19, UR5, -0x1, URZ ;  /* 0xffffffff05137890 */ /* 0x000fe4000fffe03f */
[----:B------:R-:W-:Y:S01]  /*1120*/  USHF.R.U32.HI UR11, URZ, UR21, UR11 ;  /* 0x000000153f0b7299 */ /* 0x000fe2000801160b */
[----:B------:R-:W-:Y:S01]  /*1130*/  ULDC UR22, c[0x0][0x648] ;  /* 0x0001920000167ab9 */ /* 0x000fe20000000800 */
[----:B------:R-:W-:Y:S01]  /*1140*/  ULDC UR23, c[0x0][0x638] ;  /* 0x00018e0000177ab9 */ /* 0x000fe20000000800 */
[----:B------:R-:W-:Y:S01]  /*1150*/  UMOV UR24, 0x1 ;  /* 0x0000000100187882 */ /* 0x000fe20000000000 */
[----:B------:R-:W-:Y:S01]  /*1160*/  UMOV UR10, UR26 ;  /* 0x0000001a000a7c82 */ /* 0x000fe20008000000 */
[----:B------:R-:W-:Y:S07]  /*1170*/  @!P0 BRA `(.L_x_13) ;  /* 0x0000000000308947 */ /* 0x000fee0003800000 */
[----:B------:R-:W-:Y:S02]  /*1180*/  ULDC UR16, c[0x0][0x64c] ;  /* 0x0001930000107ab9 */ /* 0x000fe40000000800 */
        /* <DEDUP_REMOVED lines=8> */
[----:B------:R-:W-:-:S07]  /*1210*/  UIMAD.WIDE.U32.X UR8, UR18, UR9, UR16, UP1 ;  /* 0x00000009120872a5 */ /* 0x000fce00088e0410 */
[----:B------:R-:W-:Y:S01]  /*1220*/  UMOV UR10, UR8 ;  /* 0x00000008000a7c82 */ /* 0x000fe20008000000 */
[----:B------:R-:W-:-:S05]  /*1230*/  UMOV UR11, UR9 ;  /* 0x00000009000b7c82 */ /* 0x000fca0008000000 */
.L_x_13:
[----:B------:R-:W-:Y:S01]  /*1240*/  USHF.R.U64 UR9, UR10, UR22, UR11 ;  /* 0x000000160a097299 */ /* 0x000fe2000800120b */
[----:B------:R-:W-:Y:S01]  /*1250*/  IMAD.MOV.U32 R0, RZ, RZ, 0x1 ;  /* 0x00000001ff007424 */ /* 0x000fe200078e00ff */
[----:B------:R-:W-:Y:S01]  /*1260*/  USHF.L.U32 UR8, UR24, UR21, URZ ;  /* 0x0000001518087299 */ /* 0x000fe2000800063f */
[----:B------:R-:W-:Y:S01]  /*1270*/  IMAD.U32 R19, RZ, RZ, UR4 ;  /* 0x00000004ff137e24 */ /* 0x000fe2000f8e00ff */
[----:B------:R-:W-:Y:S02]  /*1280*/  ULOP3.LUT UR15, UR25, UR15, URZ, 0xc0, !UPT ;  /* 0x0000000f190f7292 */ /* 0x000fe4000f8ec03f */
[----:B------:R-:W-:Y:S02]  /*1290*/  UIADD3 UR10, -UR9, URZ, URZ ;  /* 0x0000003f090a7290 */ /* 0x000fe4000fffe13f */
[----:B------:R-:W-:Y:S02]  /*12a0*/  UIMAD UR15, UR8, UR9, UR15 ;  /* 0x00000009080f72a4 */ /* 0x000fe4000f8e020f */
[----:B------:R-:W-:-:S02]  /*12b0*/  ULOP3.LUT UR19, UR20, UR19, URZ, 0xc0, !UPT ;  /* 0x0000001314137292 */ /* 0x000fc4000f8ec03f */
[----:B------:R-:W-:Y:S01]  /*12c0*/  UIMAD UR8, UR10, UR23, UR26 ;  /* 0x000000170a0872a4 */ /* 0x000fe2000f8e021a */
[----:B------:R-:W-:Y:S01]  /*12d0*/  ULDC UR9, c[0x0][0x610] ;  /* 0x0001840000097ab9 */ /* 0x000fe20000000800 */
[----:B------:R-:W-:Y:S02]  /*12e0*/  UISETP.NE.AND UP1, UPT, UR39, URZ, UPT ;  /* 0x0000003f2700728c */ /* 0x000fe4000bf25270 */
[----:B------:R-:W-:Y:S02]  /*12f0*/  UIMAD UR7, UR15, UR9, UR7 ;  /* 0x000000090f0772a4 */ /* 0x000fe4000f8e0207 */
[----:B------:R-:W-:-:S04]  /*1300*/  UIMAD UR8, UR8, UR5, UR19 ;  /* 0x00000005080872a4 */ /* 0x000fc8000f8e0213 */
[----:B------:R-:W-:Y:S02]  /*1310*/  USEL UR5, UR8, UR7, !UP1 ;  /* 0x0000000708057287 */ /* 0x000fe4000c800000 */
[----:B------:R-:W-:-:S04]  /*1320*/  USEL UR7, UR7, UR8, !UP1 ;  /* 0x0000000807077287 */ /* 0x000fc8000c800000 */
[----:B------:R-:W-:Y:S02]  /*1330*/  IMAD.U32 R2, RZ, RZ, UR5 ;  /* 0x00000005ff027e24 */ /* 0x000fe4000f8e00ff */
[----:B------:R-:W-:-:S07]  /*1340*/  IMAD.U32 R18, RZ, RZ, UR7 ;  /* 0x00000007ff127e24 */ /* 0x000fce000f8e00ff */
.L_x_11:
[----:B------:R-:W-:Y:S05]  /*1350*/  @!P2 BRA `(.L_x_14) ;  /* 0x00000000000ca947 */ /* 0x000fea0003800000 */
[----:B------:R-:W-:Y:S01]  /*1360*/  UCGABAR_WAIT ;  /* 0x0000000000007dc7 */ /* 0x000fe20008000000 */
[----:B------:R-:W-:Y:S01]  /*1370*/  CCTL.IVALL ;  /* 0x00000000ff00798f */ /* 0x000fe20002000000 */
[----:B------:R-:W-:Y:S05]  /*1380*/  BRA `(.L_x_15) ;  /* 0x0000000000047947 */ /* 0x000fea0003800000 */
.L_x_14:
[----:B------:R-:W-:Y:S06]  /*1390*/  BAR.SYNC.DEFER_BLOCKING 0x0 ;  /* 0x0000000000007b1d */ /* 0x000fec0000010000 */
.L_x_15:
[----:B------:R-:W-:Y:S02]  /*13a0*/  ULDC UR4, c[0x0][0x28c] ;  /* 0x0000a30000047ab9 */ /* 0x000fe40000000800 */
[----:B------:R-:W-:-:S04]  /*13b0*/  UIADD3 UR4, UR4, 0x3f, URZ ;  /* 0x0000003f04047890 */ /* 0x000fc8000fffe03f */
[----:B------:R-:W-:-:S04]  /*13c0*/  USHF.R.S32.HI UR5, URZ, 0x1f, UR4 ;  /* 0x0000001f3f057899 */ /* 0x000fc80008011404 */
[----:B------:R-:W-:-:S04]  /*13d0*/  ULEA.HI UR5, UR5, UR4, URZ, 0x6 ;  /* 0x0000000405057291 */ /* 0x000fc8000f8f303f */
[----:B------:R-:W-:Y:S01]  /*13e0*/  USHF.R.S32.HI UR38, URZ, 0x6, UR5 ;  /* 0x000000063f267899 */ /* 0x000fe20008011405 */
[----:B------:R-:W-:Y:S11]  /*13f0*/  @!P3 BRA `(.L_x_16) ;  /* 0x0000009000d4b947 */ /* 0x000ff60003800000 */
[----:B------:R-:W-:-:S06]  /*1400*/  UISETP.GT.U32.AND UP1, UPT, UR14, 0x1, UPT ;  /* 0x000000010e00788c */ /* 0x000fcc000bf24070 */
[----:B------:R-:W-:-:S13]  /*1410*/  PLOP3.LUT P0, PT, PT, PT, UP1, 0x80, 0x0 ;  /* 0x000000000000781c */ /* 0x000fda0003f0f018 */
[----:B------:R-:W-:Y:S05]  /*1420*/  @P0 EXIT ;  /* 0x000000000000094d */ /* 0x000fea0003800000 */
.L_x_17:
[----:B------:R-:W-:-:S08]  /*1430*/  NOP ;  /* 0x0000000000007918 */ /* 0x000fd00000000000 */
[----:B------:R-:W0:Y:S02]  /*1440*/  USETMAXREG.TRY_ALLOC.CTAPOOL UP1, 0xe8 ;  /* 0x000000e8000079c8 */ /* 0x000e240008020600 */
[----:B0-----:R-:W-:-:S13]  /*1450*/  PLOP3.LUT P0, PT, PT, PT, UP1, 0x80, 0x0 ;  /* 0x000000000000781c */ /* 0x001fda0003f0f018 */
[----:B------:R-:W-:Y:S05]  /*1460*/  @!P0 BRA `(.L_x_17) ;  /* 0xfffffffc00f08947 */ /* 0x000fea000383ffff */
[----:B------:R-:W-:-:S13]  /*1470*/  LOP3.LUT P0, RZ, R0, 0xff, RZ, 0xc0, !PT ;  /* 0x000000ff00ff7812 */ /* 0x000fda000780c0ff */
[----:B------:R-:W-:Y:S05]  /*1480*/  @!P0 EXIT ;  /* 0x000000000000894d */ /* 0x000fea0003800000 */
[----:B------:R-:W0:Y:S01]  /*1490*/  S2UR UR5, SR_CgaCtaId ;  /* 0x00000000000579c3 */ /* 0x000e220000008800 */
[----:B------:R-:W-:Y:S01]  /*14a0*/  VIADD R5, R5, 0xffffffff ;  /* 0xffffffff05057836 */ /* 0x000fe20000000000 */
[CC--:B------:R-:W-:Y:S01]  /*14b0*/  LEA.HI R0, R9.reuse, R4.reuse, RZ, 0x2 ;  /* 0x0000000409007211 */ /* 0x0c0fe200078f10ff */
[----:B------:R-:W-:Y:S01]  /*14c0*/  UMOV UR44, 0x400 ;  /* 0x00000400002c7882 */ /* 0x000fe20000000000 */
[----:B------:R-:W-:Y:S01]  /*14d0*/  LEA.HI R9, R9, R4, RZ, 0x5 ;  /* 0x0000000409097211 */ /* 0x000fe200078f28ff */
[----:B------:R-:W-:Y:S01]  /*14e0*/  USHF.R.U32.HI UR4, URZ, 0x2, UR38 ;  /* 0x000000023f047899 */ /* 0x000fe20008011626 */
[----:B------:R-:W-:Y:S01]  /*14f0*/  R2UR UR46, R5 ;  /* 0x00000000052e72ca */ /* 0x000fe200000e0000 */
[----:B------:R-:W-:Y:S01]  /*1500*/  ULOP3.LUT UR45, UR38, 0x3, URZ, 0xc0, !UPT ;  /* 0x00000003262d7892 */ /* 0x000fe2000f8ec03f */
[--C-:B------:R-:W-:Y:S01]  /*1510*/  SHF.R.S32.HI R154, RZ, 0x2, R0.reuse ;  /* 0x00000002ff9a7819 */ /* 0x100fe20000011400 */
[----:B------:R-:W-:Y:S01]  /*1520*/  UISETP.LT.AND UP1, UPT, UR38, 0x1, UPT ;  /* 0x000000012600788c */ /* 0x000fe2000bf21270 */
[----:B------:R-:W-:Y:S01]  /*1530*/  SHF.R.S32.HI R3, RZ, 0x1f, R0 ;  /* 0x0000001fff037819 */ /* 0x000fe20000011400 */
[----:B------:R-:W-:Y:S01]  /*1540*/  ULOP3.LUT UR4, UR4, 0x1, URZ, 0xc0, !UPT ;  /* 0x0000000104047892 */ /* 0x000fe2000f8ec03f */
[----:B------:R-:W-:Y:S01]  /*1550*/  SHF.R.S32.HI R9, RZ, 0x5, R9 ;  /* 0x00000005ff097819 */ /* 0x000fe20000011409 */
[----:B------:R-:W-:Y:S01]  /*1560*/  ULDC UR6, c[0x0][0x284] ;  /* 0x0000a10000067ab9 */ /* 0x000fe20000000800 */
[----:B------:R-:W-:Y:S01]  /*1570*/  LEA.HI R3, R3, R154, RZ, 0x3 ;  /* 0x0000009a03037211 */ /* 0x000fe200078f18ff */
[----:B------:R-:W-:Y:S01]  /*1580*/  USEL UR45, UR45, URZ, !UP0 ;  /* 0x0000003f2d2d7287 */ /* 0x000fe2000c000000 */
[----:B------:R-:W-:Y:S01]  /*1590*/  LOP3.LUT R153, R0, 0xfffffffc, RZ, 0xc0, !PT ;  /* 0xfffffffc00997812 */ /* 0x000fe200078ec0ff */
[----:B------:R-:W-:Y:S01]  /*15a0*/  USEL UR48, UR38, 0x1, UP1 ;  /* 0x0000000126307887 */ /* 0x000fe20008800000 */
[----:B------:R-:W-:Y:S01]  /*15b0*/  LOP3.LUT R3, R3, 0xfffffff8, RZ, 0xc0, !PT ;  /* 0xfffffff803037812 */ /* 0x000fe200078ec0ff */
[----:B------:R-:W-:Y:S01]  /*15c0*/  USHF.L.U32 UR46, UR46, 0x3, URZ ;  /* 0x000000032e2e7899 */ /* 0x000fe2000800063f */
[----:B------:R-:W-:Y:S01]  /*15d0*/  ISETP.NE.AND P0, PT, R5, RZ, PT ;  /* 0x000000ff0500720c */ /* 0x000fe20003f05270 */
[----:B------:R-:W-:Y:S01]  /*15e0*/  UISETP.EQ.U32.AND UP0, UPT, UR4, 0x1, !UP0 ;  /* 0x000000010400788c */ /* 0x000fe2000c702070 */
[----:B------:R-:W-:Y:S01]  /*15f0*/  IMAD.IADD R153, R4, 0x1, -R153 ;  /* 0x0000000104997824 */ /* 0x000fe200078e0a99 */
[----:B------:R-:W-:Y:S01]  /*1600*/  ULOP3.LUT UR42, UR41, 0x1, URZ, 0xfc, !UPT ;  /* 0x00000001292a7892 */ /* 0x000fe2000f8efc3f */
[----:B------:R-:W-:Y:S01]  /*1610*/  IMAD.IADD R154, R154, 0x1, -R3 ;  /* 0x000000019a9a7824 */ /* 0x000fe200078e0a03 */
[----:B0-----:R-:W-:Y:S01]  /*1620*/  ULEA UR44, UR5, UR44, 0x18 ;  /* 0x0000002c052c7291 */ /* 0x001fe2000f8ec03f */
[----:B------:R-:W-:Y:S01]  /*1630*/  IMAD.U32 R157, RZ, RZ, UR46 ;  /* 0x0000002eff9d7e24 */ /* 0x000fe2000f8e00ff */
[----:B------:R-:W-:Y:S01]  /*1640*/  SEL R170, RZ, 0x1, P0 ;  /* 0x00000001ffaa7807 */ /* 0x000fe20000000000 */
[--C-:B------:R-:W-:Y:S01]  /*1650*/  IMAD R161, R9, -0x10, -R154.reuse ;  /* 0xfffffff009a17824 */ /* 0x100fe200078e0a9a */
[----:B------:R-:W-:Y:S01]  /*1660*/  UIADD3 UR47, UR44, 0x50, URZ ;  /* 0x000000502c2f7890 */ /* 0x000fe2000fffe03f */
[--C-:B------:R-:W-:Y:S01]  /*1670*/  SHF.R.S32.HI R155, RZ, 0x1f, R154.reuse ;  /* 0x0000001fff9b7819 */ /* 0x100fe2000001149a */
[----:B------:R-:W-:Y:S01]  /*1680*/  USHF.L.U32 UR43, UR38, 0x1, URZ ;  /* 0x00000001262b7899 */ /* 0x000fe2000800063f */
[----:B------:R-:W-:Y:S01]  /*1690*/  LOP3.LUT R159, R157, 0x8, RZ, 0xc0, !PT ;  /* 0x000000089d9f7812 */ /* 0x000fe200078ec0ff */
[----:B------:R-:W-:Y:S01]  /*16a0*/  VIADD R161, R161, UR6 ;  /* 0x00000006a1a17c36 */ /* 0x000fe20008000000 */
[----:B------:R-:W-:Y:S01]  /*16b0*/  LOP3.LUT R157, R157, 0x8, RZ, 0xc, !PT ;  /* 0x000000089d9d7812 */ /* 0x000fe200078e0cff */
[----:B------:R-:W-:Y:S01]  /*16c0*/  IMAD.U32 R156, RZ, RZ, UR47 ;  /* 0x0000002fff9c7e24 */ /* 0x000fe2000f8e00ff */
[----:B------:R-:W-:Y:S01]  /*16d0*/  LOP3.LUT R159, R159, 0x18, RZ, 0x3c, !PT ;  /* 0x000000189f9f7812 */ /* 0x000fe200078e3cff */
[----:B------:R-:W-:Y:S01]  /*16e0*/  IMAD.WIDE R154, R9, 0x10, R154 ;  /* 0x00000010099a7825 */ /* 0x000fe200078e029a */
[----:B------:R-:W-:-:S02]  /*16f0*/  UIADD3 UR48, -UR48, UR38, URZ ;  /* 0x0000002630307290 */ /* 0x000fc4000fffe13f */
[----:B------:R-:W-:Y:S01]  /*1700*/  USEL UR49, URZ, 0x1, !UP0 ;  /* 0x000000013f317887 */ /* 0x000fe2000c000000 */
[----:B------:R-:W-:-:S11]  /*1710*/  VIADD R158, R156, UR46 ;  /* 0x0000002e9c9e7c36 */ /* 0x000fd60008000000 */
.L_x_293:
[----:B------:R-:W-:Y:S01]  /*1720*/  SHF.L.U32 R3, R170, 0x1f, RZ ;  /* 0x0000001faa037819 */ /* 0x000fe200000006ff */
[----:B------:R-:W-:Y:S02]  /*1730*/  ULDC UR4, c[0x0][0x28c] ;  /* 0x0000a30000047ab9 */ /* 0x000fe40000000800 */
[----:B------:R-:W-:Y:S01]  /*1740*/  ISETP.LT.AND P1, PT, RZ, UR4, PT ;  /* 0x00000004ff007c0c */ /* 0x000fe2000bf21270 */
[----:B------:R-:W0:Y:S02]  /*1750*/  SYNCS.PHASECHK.TRANS64.TRYWAIT P0, [R156+UR46], R3 ;  /* 0x000000039c0075a7 */ /* 0x000e24000800016e */
[----:B01234-:R-:W-:Y:S10]  /*1760*/  @!P0 BRA `(.L_x_18) ;  /* 0x000000a0000c8947 */ /* 0x01fff40003800000 */
.L_x_315:
[----:B------:R-:W-:Y:S05]  /*1770*/  @P1 BRA `(.L_x_19) ;  /* 0x0000000000401947 */ /* 0x000fea0003800000 */
[----:B------:R-:W-:Y:S01]  /*1780*/  MOV R0, 0x0 ;  /* 0x0000000000007802 */ /* 0x000fe20000000f00 */
[----:B------:R-:W-:Y:S01]  /*1790*/  ULDC.64 UR4, c[0x4][0x68] ;  /* 0x01001a0000047ab9 */ /* 0x000fe20000000a00 */
[----:B------:R-:W-:Y:S01]  /*17a0*/  ULDC.64 UR6, c[0x4][0x8] ;  /* 0x0100020000067ab9 */ /* 0x000fe20000000a00 */
[----:B------:R-:W-:Y:S01]  /*17b0*/  IMAD.U32 R4, RZ, RZ, UR4 ;  /* 0x00000004ff047e24 */ /* 0x000fe2000f8e00ff */
[----:B------:R1:W2:Y:S01]  /*17c0*/  LDC.64 R14, c[0x4][R0] ;  /* 0x01000000000e7b82 */ /* 0x0002a20000000a00 */
[----:B------:R-:W-:Y:S01]  /*17d0*/  IMAD.U32 R5, RZ, RZ, UR5 ;  /* 0x00000005ff057e24 */ /* 0x000fe2000f8e00ff */
[----:B------:R-:W-:Y:S01]  /*17e0*/  ULDC.64 UR4, c[0x4][0x70] ;  /* 0x01001c0000047ab9 */ /* 0x000fe20000000a00 */
[----:B------:R-:W-:Y:S02]  /*17f0*/  IMAD.U32 R10, RZ, RZ, UR6 ;  /* 0x00000006ff0a7e24 */ /* 0x000fe4000f8e00ff */
[----:B------:R-:W-:Y:S02]  /*1800*/  IMAD.U32 R6, RZ, RZ, UR4 ;  /* 0x00000004ff067e24 */ /* 0x000fe4000f8e00ff */
[----:B------:R-:W-:-:S02]  /*1810*/  IMAD.U32 R7, RZ, RZ, UR5 ;  /* 0x00000005ff077e24 */ /* 0x000fc4000f8e00ff */
[----:B------:R-:W-:Y:S02]  /*1820*/  IMAD.U32 R11, RZ, RZ, UR7 ;  /* 0x00000007ff0b7e24 */ /* 0x000fe4000f8e00ff */
[----:B------:R-:W-:Y:S02]  /*1830*/  IMAD.MOV.U32 R8, RZ, RZ, 0x1e1 ;  /* 0x000001e1ff087424 */ /* 0x000fe400078e00ff */
[----:B------:R-:W-:Y:S02]  /*1840*/  IMAD.MOV.U32 R12, RZ, RZ, 0x1 ;  /* 0x00000001ff0c7424 */ /* 0x000fe400078e00ff */
[----:B-1----:R-:W-:-:S07]  /*1850*/  IMAD.MOV.U32 R13, RZ, RZ, RZ ;  /* 0x000000ffff0d7224 */ /* 0x002fce00078e00ff */
[----:B------:R-:W-:-:S07]  /*1860*/  LEPC R20, `(.L_x_19) ;  /* 0x000000001014794e */ /* 0x000fce0000000000 */
[----:B0-2--5:R-:W-:Y:S05]  /*1870*/  CALL.ABS.NOINC R14 ;  /* 0x000000000e007343 */ /* 0x025fea0003c00000 */
.L_x_19:
[----:B------:R-:W-:-:S05]  /*1880*/  IMAD.U32 R0, RZ, RZ, UR42 ;  /* 0x0000002aff007e24 */ /* 0x000fca000f8e00ff */
[----:B------:R-:W-:-:S13]  /*1890*/  ISETP.NE.AND P0, PT, R0, 0x3, PT ;  /* 0x000000030000780c */ /* 0x000fda0003f05270 */
[----:B------:R-:W-:Y:S05]  /*18a0*/  @!P0 BRA `(.L_x_20) ;  /* 0x0000000000048947 */ /* 0x000fea0003800000 */
[----:B------:R-:W-:Y:S01]  /*18b0*/  BPT.TRAP 0x1 ;  /* 0x000000040000795c */ /* 0x000fe20000300000 */
.L_x_20:
[----:B0-----:R-:W-:Y:S02]  /*18c0*/  IMAD.U32 R3, RZ, RZ, UR45 ;  /* 0x0000002dff037e24 */ /* 0x001fe4000f8e00ff */
[----:B------:R-:W-:-:S03]  /*18d0*/  IMAD.U32 R0, RZ, RZ, UR49 ;  /* 0x00000031ff007e24 */ /* 0x000fc6000f8e00ff */
[----:B------:R-:W-:Y:S02]  /*18e0*/  LEA R3, R3, UR44, 0x3 ;  /* 0x0000002c03037c11 */ /* 0x000fe4000f8e18ff */
[----:B------:R-:W-:-:S04]  /*18f0*/  SHF.L.U32 R0, R0, 0x1f, RZ ;  /* 0x0000001f00007819 */ /* 0x000fc800000006ff */
[----:B------:R0:W1:Y:S01]  /*1900*/  SYNCS.PHASECHK.TRANS64.TRYWAIT P1, [R3+URZ], R0 ;  /* 0x00000000030075a7 */ /* 0x000062000802017f */
[----:B------:R-:W-:Y:S05]  /*1910*/  @!P0 BRA `(.L_x_21) ;  /* 0x0000000000048947 */ /* 0x000fea0003800000 */
[----:B------:R-:W-:Y:S01]  /*1920*/  BPT.TRAP 0x1 ;  /* 0x000000040000795c */ /* 0x000fe20000300000 */
.L_x_21:
[----:B------:R-:W-:-:S05]  /*1930*/  IMAD.U32 R4, RZ, RZ, UR48 ;  /* 0x00000030ff047e24 */ /* 0x000fca000f8e00ff */
[----:B------:R-:W-:Y:S01]  /*1940*/  ISETP.GE.AND P2, PT, R4, 0x1, PT ;  /* 0x000000010400780c */ /* 0x000fe20003f46270 */
[----:B-1----:R-:W-:-:S12]  /*1950*/  @P1 BRA `(.L_x_22) ;  /* 0x0000000000081947 */ /* 0x002fd80003800000 */
[----:B------:R-:W1:Y:S02]  /*1960*/  SYNCS.PHASECHK.TRANS64.TRYWAIT P1, [R3+URZ], R0 ;  /* 0x00000000030075a7 */ /* 0x000e64000802017f */
[----:B-1----:R-:W-:Y:S05]  /*1970*/  @!P1 BRA `(.L_x_23) ;  /* 0x0000009c009c9947 */ /* 0x002fea0003800000 */
.L_x_22:
[----:B------:R-:W-:Y:S05]  /*1980*/  WARPSYNC.ALL ;  /* 0x0000000000007948 */ /* 0x000fea0003800000 */
[----:B------:R-:W-:Y:S01]  /*1990*/  UIADD3 UR4, UR44, 0x180, URZ ;  /* 0x000001802c047890 */ /* 0x000fe2000fffe03f */
[----:B------:R-:W-:Y:S01]  /*19a0*/  WARPGROUP.ARRIVE ;  /* 0x00000000000079c5 */ /* 0x000fe20000000000 */
[----:B------:R-:W-:Y:S02]  /*19b0*/  UIADD3 UR5, UR44, 0x8180, URZ ;  /* 0x000081802c057890 */ /* 0x000fe4000fffe03f */
[----:B------:R-:W-:Y:S02]  /*19c0*/  USHF.R.U32.HI UR4, URZ, 0x4, UR4 ;  /* 0x000000043f047899 */ /* 0x000fe40008011604 */
[----:B------:R-:W-:-:S02]  /*19d0*/  USHF.R.U32.HI UR5, URZ, 0x4, UR5 ;  /* 0x000000043f057899 */ /* 0x000fc40008011605 */
[----:B------:R-:W-:Y:S02]  /*19e0*/  ULOP3.LUT UR4, UR4, 0x3fff, URZ, 0xc0, !UPT ;  /* 0x00003fff04047892 */ /* 0x000fe4000f8ec03f */
[----:B------:R-:W-:Y:S02]  /*19f0*/  ULOP3.LUT UR5, UR5, 0x3fff, URZ, 0xc0, !UPT ;  /* 0x00003fff05057892 */ /* 0x000fe4000f8ec03f */
[----:B------:R-:W-:Y:S02]  /*1a00*/  ULOP3.LUT UR8, UR4, 0x10000, URZ, 0xfc, !UPT ;  /* 0x0001000004087892 */ /* 0x000fe4000f8efc3f */
[----:B------:R-:W-:Y:S02]  /*1a10*/  ULOP3.LUT UR9, UR5, 0x10000, URZ, 0xfc, !UPT ;  /* 0x0001000005097892 */ /* 0x000fe4000f8efc3f */
[----:B------:R-:W-:Y:S02]  /*1a20*/  ULEA UR10, UR45, UR8, 0x9 ;  /* 0x000000082d0a7291 */ /* 0x000fe4000f8e483f */
[----:B------:R-:W-:Y:S01]  /*1a30*/  ULEA UR11, UR45, UR9, 0xb ;  /* 0x000000092d0b7291 */ /* 0x000fe2000f8e583f */
[----:B------:R-:W-:Y:S01]  /*1a40*/  UMOV UR5, 0x40000040 ;  /* 0x4000004000057882 */ /* 0x000fe20000000000 */
[----:B------:R-:W-:-:S03]  /*1a50*/  UMOV UR7, 0x40000040 ;  /* 0x4000004000077882 */ /* 0x000fc60000000000 */
[----:B------:R-:W-:Y:S02]  /*1a60*/  UMOV UR4, UR10 ;  /* 0x0000000a00047c82 */ /* 0x000fe40008000000 */
[----:B------:R-:W-:Y:S02]  /*1a70*/  UMOV UR6, UR11 ;  /* 0x0000000b00067c82 */ /* 0x000fe40008000000 */
[----:B------:R-:W-:Y:S01]  /*1a80*/  HGMMA.64x256x16.F32 R24, gdesc[UR4], RZ, !UPT, gsb0 ;  /* 0x03e00000041879f0 */ /* 0x000fe2000c0008ff */
[----:B------:R-:W-:Y:S02]  /*1a90*/  UIADD3 UR4, UR10, 0x2, URZ ;  /* 0x000000020a047890 */ /* 0x000fe4000fffe03f */
[----:B------:R-:W-:Y:S01]  /*1aa0*/  UIADD3 UR6, UR11, 0x2, URZ ;  /* 0x000000020b067890 */ /* 0x000fe2000fffe03f */
[----:B------:R-:W-:Y:S01]  /*1ab0*/  UMOV UR5, 0x40000040 ;  /* 0x4000004000057882 */ /* 0x000fe20000000000 */
[----:B------:R-:W-:Y:S01]  /*1ac0*/  UMOV UR7, 0x40000040 ;  /* 0x4000004000077882 */ /* 0x000fe20000000000 */
[----:B------:R-:W-:-:S02]  /*1ad0*/  WARPGROUP.DEPBAR.LE gsb0, 0x0 ;  /* 0x00008000000079c5 */ /* 0x000fc40000010000 */
[----:B------:R-:W-:-:S15]  /*1ae0*/  WARPGROUP.ARRIVE ;  /* 0x00000000000079c5 */ /* 0x000fde0000000000 */
[----:B------:R-:W-:-:S05]  /*1af0*/  NOP ;  /* 0x0000000000007918 */ /* 0x000fca0000000000 */
[----:B------:R-:W-:Y:S01]  /*1b00*/  HGMMA.64x256x16.F32 R24, gdesc[UR4], R24, gsb0 ;  /* 0x03e00000041879f0 */ /* 0x000fe20008000818 */
[----:B------:R-:W-:Y:S02]  /*1b10*/  UIADD3 UR4, UR10, 0x4, URZ ;  /* 0x000000040a047890 */ /* 0x000fe4000fffe03f */
[----:B------:R-:W-:Y:S01]  /*1b20*/  UIADD3 UR6, UR11, 0x4, URZ ;  /* 0x000000040b067890 */ /* 0x000fe2000fffe03f */
[----:B------:R-:W-:Y:S01]  /*1b30*/  UMOV UR5, 0x40000040 ;  /* 0x4000004000057882 */ /* 0x000fe20000000000 */
[----:B------:R-:W-:Y:S01]  /*1b40*/  UMOV UR7, 0x40000040 ;  /* 0x4000004000077882 */ /* 0x000fe20000000000 */
[----:B------:R-:W-:Y:S02]  /*1b50*/  WARPGROUP.DEPBAR.LE gsb0, 0x0 ;  /* 0x00008000000079c5 */ /* 0x000fe40000010000 */
        /* <DEDUP_REMOVED lines=10> */
[----:B------:R-:W-:Y:S03]  /*1c00*/  HGMMA.64x256x16.F32 R24, gdesc[UR4], R24, gsb0 ;  /* 0x03e00000041879f0 */ /* 0x000fe60008000818 */
[----:B------:R-:W-:Y:S02]  /*1c10*/  WARPGROUP.DEPBAR.LE gsb0, 0x0 ;  /* 0x00008000000079c5 */ /* 0x000fe40000010000 */
[----:B------:R-:W-:Y:S05]  /*1c20*/  @!P2 BRA `(.L_x_24) ;  /* 0x000000040024a947 */ /* 0x000fea0003800000 */
[----:B------:R-:W-:Y:S01]  /*1c30*/  UIADD3 UR4, UR45, 0x1, URZ ;  /* 0x000000012d047890 */ /* 0x000fe2000fffe03f */
[----:B01----:R-:W-:Y:S02]  /*1c40*/  IMAD.U32 R0, RZ, RZ, UR48 ;  /* 0x00000030ff007e24 */ /* 0x003fe4000f8e00ff */
[----:B------:R-:W-:Y:S01]  /*1c50*/  IMAD.U32 R3, RZ, RZ, UR45 ;  /* 0x0000002dff037e24 */ /* 0x000fe2000f8e00ff */
[----:B------:R-:W-:-:S04]  /*1c60*/  UISETP.NE.AND UP0, UPT, UR4, 0x4, UPT ;  /* 0x000000040400788c */ /* 0x000fc8000bf05270 */
[----:B------:R-:W-:Y:S02]  /*1c70*/  USEL UR5, URZ, 0x1, UP0 ;  /* 0x000000013f057887 */ /* 0x000fe40008000000 */
[----:B------:R-:W-:Y:S02]  /*1c80*/  USEL UR10, UR4, URZ, UP0 ;  /* 0x0000003f040a7287 */ /* 0x000fe40008000000 */
[----:B------:R-:W-:-:S06]  /*1c90*/  ULOP3.LUT UR5, UR49, UR5, URZ, 0x3c, !UPT ;  /* 0x0000000531057292 */ /* 0x000fcc000f8e3c3f */
[----:B------:R-:W-:-:S07]  /*1ca0*/  IMAD.U32 R6, RZ, RZ, UR5 ;  /* 0x00000005ff067e24 */ /* 0x000fce000f8e00ff */
.L_x_31:
[----:B------:R-:W-:Y:S05]  /*1cb0*/  @!P0 BRA `(.L_x_25) ;  /* 0x0000000000048947 */ /* 0x000fea0003800000 */
[----:B------:R-:W-:Y:S01]  /*1cc0*/  BPT.TRAP 0x1 ;  /* 0x000000040000795c */ /* 0x000fe20000300000 */
.L_x_25:
[----:B------:R-:W-:Y:S01]  /*1cd0*/  ULEA UR4, UR10, UR44, 0x3 ;  /* 0x0000002c0a047291 */ /* 0x000fe2000f8e183f */
[----:B------:R-:W-:-:S08]  /*1ce0*/  SHF.L.U32 R4, R6, 0x1f, RZ ;  /* 0x0000001f06047819 */ /* 0x000fd000000006ff */
[----:B------:R0:W1:Y:S01]  /*1cf0*/  SYNCS.PHASECHK.TRANS64.TRYWAIT P1, [UR4], R4 ;  /* 0x00000004ff0075a7 */ /* 0x0000620008020144 */
[----:B------:R-:W-:Y:S05]  /*1d00*/  @!P0 BRA `(.L_x_26) ;  /* 0x0000000000048947 */ /* 0x000fea0003800000 */
[----:B------:R-:W-:Y:S01]  /*1d10*/  BPT.TRAP 0x1 ;  /* 0x000000040000795c */ /* 0x000fe20000300000 */
.L_x_26:
[----:B-1----:R-:W-:Y:S05]  /*1d20*/  @P1 BRA `(.L_x_27) ;  /* 0x0000000000081947 */ /* 0x002fea0003800000 */
[----:B------:R-:W1:Y:S02]  /*1d30*/  SYNCS.PHASECHK.TRANS64.TRYWAIT P1, [UR4], R4 ;  /* 0x00000004ff0075a7 */ /* 0x000e640008020144 */
[----:B-1----:R-:W-:Y:S05]  /*1d40*/  @!P1 BRA `(.L_x_28) ;  /* 0x0000009800bc9947 */ /* 0x002fea0003800000 */
.L_x_27:
[----:B------:R-:W-:Y:S01]  /*1d50*/  ULEA UR11, UR10, UR8, 0x9 ;  /* 0x000000080a0b7291 */ /* 0x000fe2000f8e483f */
[----:B------:R-:W-:Y:S01]  /*1d60*/  WARPGROUP.ARRIVE ;  /* 0x00000000000079c5 */ /* 0x000fe20000000000 */
[----:B------:R-:W-:Y:S01]  /*1d70*/  ULEA UR12, UR10, UR9, 0xb ;  /* 0x000000090a0c7291 */ /* 0x000fe2000f8e583f */
[----:B------:R-:W-:Y:S01]  /*1d80*/  UMOV UR5, 0x40000040 ;  /* 0x4000004000057882 */ /* 0x000fe20000000000 */
[----:B------:R-:W-:-:S03]  /*1d90*/  UMOV UR7, 0x40000040 ;  /* 0x4000004000077882 */ /* 0x000fc60000000000 */
[----:B------:R-:W-:Y:S02]  /*1da0*/  UMOV UR4, UR11 ;  /* 0x0000000b00047c82 */ /* 0x000fe40008000000 */
[----:B------:R-:W-:Y:S02]  /*1db0*/  UMOV UR6, UR12 ;  /* 0x0000000c00067c82 */ /* 0x000fe40008000000 */
[----:B------:R-:W-:Y:S01]  /*1dc0*/  HGMMA.64x256x16.F32 R24, gdesc[UR4], R24, gsb0 ;  /* 0x03e00000041879f0 */ /* 0x000fe20008000818 */
        /* <DEDUP_REMOVED lines=26> */
[----:B------:R-:W-:Y:S01]  /*1f70*/  BPT.TRAP 0x1 ;  /* 0x000000040000795c */ /* 0x000fe20000300000 */
.L_x_29:
[----:B------:R-:W-:Y:S01]  /*1f80*/  ISETP.NE.AND P1, PT, R160, RZ, PT ;  /* 0x000000ffa000720c */ /* 0x000fe20003f25270 */
[----:B------:R-:W-:-:S12]  /*1f90*/  UISETP.GT.U32.AND UP0, UPT, UR41, 0x1, UPT ;  /* 0x000000012900788c */ /* 0x000fd8000bf04070 */
[----:B01----:R-:W-:-:S05]  /*1fa0*/  @P1 LEA R4, R3, UR44, 0x3 ;  /* 0x0000002c03041c11 */ /* 0x003fca000f8e18ff */
[----:B------:R-:W-:-:S05]  /*1fb0*/  @P1 VIADD R5, R4, 0x20 ;  /* 0x0000002004051836 */ /* 0x000fca0000000000 */
[----:B------:R-:W-:-:S04]  /*1fc0*/  @P1 PRMT R5, R152, 0x654, R5 ;  /* 0x0000065498051816 */ /* 0x000fc80000000005 */
[----:B------:R0:W-:Y:S01]  /*1fd0*/  @P1 SYNCS.ARRIVE.TRANS64.RED.A1T0 RZ, [R5+URZ], RZ ;  /* 0x000000ff05ff19a7 */ /* 0x0001e2000810043f */
[----:B------:R-:W-:-:S13]  /*1fe0*/  PLOP3.LUT P1, PT, PT, PT, UP0, 0x80, 0x0 ;  /* 0x000000000000781c */ /* 0x000fda0003f2f008 */
[----:B0-----:R-:W-:Y:S05]  /*1ff0*/  @P1 BRA `(.L_x_30) ;  /* 0x0000000000041947 */ /* 0x001fea0003800000 */
[----:B------:R-:W-:Y:S01]  /*2000*/  BPT.TRAP 0x1 ;  /* 0x000000040000795c */ /* 0x000fe20000300000 */
.L_x_30:
[----:B------:R-:W-:Y:S01]  /*2010*/  UIADD3 UR10, UR10, 0x1, URZ ;  /* 0x000000010a0a7890 */ /* 0x000fe2000fffe03f */
[C---:B------:R-:W-:Y:S01]  /*2020*/  ISETP.GT.AND P2, PT, R0.reuse, 0x1, PT ;  /* 0x000000010000780c */ /* 0x040fe20003f44270 */
[----:B------:R-:W-:Y:S02]  /*2030*/  VIADD R3, R3, 0x1 ;  /* 0x0000000103037836 */ /* 0x000fe40000000000 */
[----:B------:R-:W-:Y:S01]  /*2040*/  UISETP.NE.AND UP0, UPT, UR10, 0x4, UPT ;  /* 0x000000040a00788c */ /* 0x000fe2000bf05270 */
[----:B------:R-:W-:Y:S02]  /*2050*/  VIADD R0, R0, 0xffffffff ;  /* 0xffffffff00007836 */ /* 0x000fe40000000000 */
[C---:B------:R-:W-:Y:S01]  /*2060*/  ISETP.NE.AND P1, PT, R3.reuse, 0x4, PT ;  /* 0x000000040300780c */ /* 0x040fe20003f25270 */
[----:B------:R-:W-:Y:S02]  /*2070*/  USEL UR4, URZ, 0x1, UP0 ;  /* 0x000000013f047887 */ /* 0x000fe40008000000 */
[----:B------:R-:W-:Y:S01]  /*2080*/  USEL UR10, UR10, URZ, UP0 ;  /* 0x0000003f0a0a7287 */ /* 0x000fe20008000000 */
[----:B------:R-:W-:-:S03]  /*2090*/  SEL R3, R3, RZ, P1 ;  /* 0x000000ff03037207 */ /* 0x000fc60000800000 */
[----:B------:R-:W-:Y:S01]  /*20a0*/  LOP3.LUT R6, R6, UR4, RZ, 0x3c, !PT ;  /* 0x0000000406067c12 */ /* 0x000fe2000f8e3cff */
[----:B------:R-:W-:Y:S07]  /*20b0*/  @P2 BRA `(.L_x_31) ;  /* 0xfffffff800fc2947 */ /* 0x000fee000383ffff */
.L_x_24:
[----:B01----:R-:W0:Y:S01]  /*20c0*/  LDC R0, c[0x0][0x28c] ;  /* 0x0000a300ff007b82 */ /* 0x003e220000000800 */
[----:B------:R1:W-:Y:S01]  /*20d0*/  SYNCS.ARRIVE.TRANS64.A1T0 RZ, [R157+UR47], RZ ;  /* 0x000000ff9dff79a7 */ /* 0x0003e2000810002f */
[----:B0-----:R-:W-:-:S13]  /*20e0*/  ISETP.GE.AND P1, PT, R0, 0x1, PT ;  /* 0x000000010000780c */ /* 0x001fda0003f26270 */
[----:B-1----:R-:W-:Y:S05]  /*20f0*/  @!P1 BRA `(.L_x_32) ;  /* 0x0000000000409947 */ /* 0x002fea0003800000 */
[----:B------:R-:W-:Y:S05]  /*2100*/  @!P0 BRA `(.L_x_33) ;  /* 0x0000000000048947 */ /* 0x000fea0003800000 */
[----:B------:R-:W-:Y:S01]  /*2110*/  BPT.TRAP 0x1 ;  /* 0x000000040000795c */ /* 0x000fe20000300000 */
.L_x_33:
[----:B------:R-:W-:Y:S01]  /*2120*/  ISETP.NE.AND P0, PT, R160, RZ, PT ;  /* 0x000000ffa000720c */ /* 0x000fe20003f05270 */
[----:B------:R-:W-:-:S12]  /*2130*/  IMAD.U32 R3, RZ, RZ, UR44 ;  /* 0x0000002cff037e24 */ /* 0x000fd8000f8e00ff */
[----:B------:R-:W-:-:S05]  /*2140*/  VOTEU.ANY UP0, P0 ;  /* 0x00000000003f7886 */ /* 0x000fca0000000100 */
[----:B------:R-:W-:Y:S02]  /*2150*/  @UP0 UIADD3 UR4, UR48, UR45, URZ ;  /* 0x0000002d30040290 */ /* 0x000fe4000fffe03f */
[----:B------:R-:W-:-:S04]  /*2160*/  UISETP.GT.U32.AND UP0, UPT, UR41, 0x1, UPT ;  /* 0x000000012900788c */ /* 0x000fc8000bf04070 */
[----:B------:R-:W-:-:S04]  /*2170*/  IMAD.U32 R0, RZ, RZ, UR4 ;  /* 0x00000004ff007e24 */ /* 0x000fc8000f8e00ff */
[----:B------:R-:W-:-:S05]  /*2180*/  @P0 IMAD.SHL.U32 R0, R0, 0x8, RZ ;  /* 0x0000000800000824 */ /* 0x000fca00078e00ff */
[----:B------:R-:W-:-:S04]  /*2190*/  @P0 LOP3.LUT R0, R0, 0x18, RZ, 0xc0, !PT ;  /* 0x0000001800000812 */ /* 0x000fc800078ec0ff */
[----:B------:R-:W-:-:S04]  /*21a0*/  @P0 IADD3 R3, R3, 0x20, R0 ;  /* 0x0000002003030810 */ /* 0x000fc80007ffe000 */
[----:B------:R-:W-:-:S04]  /*21b0*/  @P0 PRMT R3, R152, 0x654, R3 ;  /* 0x0000065498030816 */ /* 0x000fc80000000003 */
[----:B------:R0:W-:Y:S01]  /*21c0*/  @P0 SYNCS.ARRIVE.TRANS64.RED.A1T0 RZ, [R3+URZ], RZ ;  /* 0x000000ff03ff09a7 */ /* 0x0001e2000810043f */
[----:B------:R-:W-:-:S13]  /*21d0*/  PLOP3.LUT P0, PT, PT, PT, UP0, 0x80, 0x0 ;  /* 0x000000000000781c */ /* 0x000fda0003f0f008 */
[----:B0-----:R-:W-:Y:S05]  /*21e0*/  @P0 BRA `(.L_x_32) ;  /* 0x0000000000040947 */ /* 0x001fea0003800000 */
[----:B------:R-:W-:Y:S01]  /*21f0*/  BPT.TRAP 0x1 ;  /* 0x000000040000795c */ /* 0x000fe20000300000 */
.L_x_32:
[----:B------:R-:W-:Y:S01]  /*2200*/  SHF.L.U32 R3, R170, 0x1f, RZ ;  /* 0x0000001faa037819 */ /* 0x000fe200000006ff */
[----:B------:R-:W-:Y:S01]  /*2210*/  UIADD3 UR45, UR43, UR45, URZ ;  /* 0x0000002d2b2d7290 */ /* 0x000fe2000fffe03f */
[----:B------:R-:W0:Y:S01]  /*2220*/  LDC R6, c[0x0][0x288] ;  /* 0x0000a200ff067b82 */ /* 0x000e220000000800 */
[----:B------:R-:W-:Y:S02]  /*2230*/  IMAD.SHL.U32 R8, R153, 0x2, RZ ;  /* 0x0000000299087824 */ /* 0x000fe400078e00ff */
[----:B------:R-:W-:Y:S02]  /*2240*/  USHF.R.U32.HI UR4, URZ, 0x2, UR45 ;  /* 0x000000023f047899 */ /* 0x000fe4000801162d */
[----:B------:R-:W-:Y:S01]  /*2250*/  UISETP.GT.U32.AND UP0, UPT, UR45, 0x3, UPT ;  /* 0x000000032d00788c */ /* 0x000fe2000bf04070 */
[----:B------:R-:W-:Y:S01]  /*2260*/  SHF.R.S32.HI R9, RZ, 0x1f, R8 ;  /* 0x0000001fff097819 */ /* 0x000fe20000011408 */
[----:B------:R-:W-:Y:S01]  /*2270*/  ULOP3.LUT UR4, UR4, 0x1, URZ, 0xc0, !UPT ;  /* 0x0000000104047892 */ /* 0x000fe2000f8ec03f */
[----:B------:R-:W1:Y:S01]  /*2280*/  SYNCS.PHASECHK.TRANS64.TRYWAIT P0, [R156+UR46+0x10], R3 ;  /* 0x000010039c0075a7 */ /* 0x000e62000800016e */
[----:B------:R-:W-:-:S02]  /*2290*/  UISETP.LT.U32.AND UP0, UPT, UR43, 0x4, UP0 ;  /* 0x000000042b00788c */ /* 0x000fc40008701070 */
[----:B------:R-:W-:Y:S02]  /*22a0*/  UISETP.NE.U32.AND UP1, UPT, UR4, 0x1, UPT ;  /* 0x000000010400788c */ /* 0x000fe4000bf25070 */
[----:B------:R-:W-:Y:S02]  /*22b0*/  USEL UR5, URZ, 0x1, !UP0 ;  /* 0x000000013f057887 */ /* 0x000fe4000c000000 */
[----:B------:R-:W-:Y:S02]  /*22c0*/  UISETP.GT.U32.AND UP1, UPT, UR43, 0x3, !UP1 ;  /* 0x000000032b00788c */ /* 0x000fe4000cf24070 */
[----:B------:R-:W-:Y:S02]  /*22d0*/  ULOP3.LUT UR45, UR45, 0x3, URZ, 0xc0, !UPT ;  /* 0x000000032d2d7892 */ /* 0x000fe4000f8ec03f */
[----:B------:R-:W-:-:S04]  /*22e0*/  USEL UR4, URZ, 0x1, !UP1 ;  /* 0x000000013f047887 */ /* 0x000fc8000c800000 */
[----:B------:R-:W-:Y:S01]  /*22f0*/  ULOP3.LUT UR49, UR4, UR49, UR5, 0x96, !UPT ;  /* 0x0000003104317292 */ /* 0x000fe2000f8e9605 */
[----:B01----:R-:W-:Y:S11]  /*2300*/  @!P0 BRA `(.L_x_34) ;  /* 0x0000009400648947 */ /* 0x003ff60003800000 */
.L_x_316:
[----:B------:R-:W-:Y:S01]  /*2310*/  IMAD.SHL.U32 R4, R18, 0x40, RZ ;  /* 0x0000004012047824 */ /* 0x000fe200078e00ff */
[----:B------:R-:W-:Y:S01]  /*2320*/  ULDC UR6, c[0x0][0x284] ;  /* 0x0000a10000067ab9 */ /* 0x000fe20000000800 */
[----:B------:R-:W-:Y:S01]  /*2330*/  IMAD.SHL.U32 R12, R2, 0x100, RZ ;  /* 0x00000100020c7824 */ /* 0x000fe200078e00ff */
[----:B------:R-:W-:Y:S01]  /*2340*/  SHF.R.S32.HI R7, RZ, 0x1f, R19 ;  /* 0x0000001fff077819 */ /* 0x000fe20000011413 */
[----:B------:R-:W-:Y:S01]  /*2350*/  ULDC.64 UR4, c[0x0][0x5d0] ;  /* 0x0001740000047ab9 */ /* 0x000fe20000000a00 */
[----:B------:R-:W-:Y:S01]  /*2360*/  ISETP.GE.AND P0, PT, R4, UR6, PT ;  /* 0x0000000604007c0c */ /* 0x000fe2000bf06270 */
[----:B0-----:R-:W-:Y:S01]  /*2370*/  IMAD.WIDE.U32 R2, R19, UR4, R8 ;  /* 0x0000000413027c25 */ /* 0x001fe2000f8e0008 */
[----:B------:R-:W-:Y:S02]  /*2380*/  SHF.R.S32.HI R13, RZ, 0x1f, R12 ;  /* 0x0000001fff0d7819 */ /* 0x000fe4000001140c */
[C---:B------:R-:W-:Y:S01]  /*2390*/  ISETP.GE.OR P0, PT, R12.reuse, R6, P0 ;  /* 0x000000060c00720c */ /* 0x040fe20000706670 */
[----:B------:R-:W-:Y:S01]  /*23a0*/  IMAD R0, R7, UR4, RZ ;  /* 0x0000000407007c24 */ /* 0x000fe2000f8e02ff */
[----:B------:R-:W-:-:S03]  /*23b0*/  IADD3 R2, P1, R12, R2, RZ ;  /* 0x000000020c027210 */ /* 0x000fc60007f3e0ff */
[----:B------:R-:W-:-:S05]  /*23c0*/  IMAD R5, R19, UR5, R0 ;  /* 0x0000000513057c24 */ /* 0x000fca000f8e0200 */
[----:B------:R-:W-:-:S03]  /*23d0*/  IADD3.X R3, R13, R3, R5, P1, !PT ;  /* 0x000000030d037210 */ /* 0x000fc60000ffe405 */
[----:B------:R-:W-:Y:S05]  /*23e0*/  @P0 BRA `(.L_x_35) ;  /* 0x0000007c00040947 */ /* 0x000fea0003800000 */
[----:B------:R-:W0:Y:S01]  /*23f0*/  LDC.64 R10, c[0x0][0x5c8] ;  /* 0x00017200ff0a7b82 */ /* 0x000e220000000a00 */
[----:B-----5:R-:W-:Y:S01]  /*2400*/  FSETP.NEU.AND P0, PT, R22, RZ, PT ;  /* 0x000000ff1600720b */ /* 0x020fe20003f0d000 */
[----:B------:R-:W-:Y:S01]  /*2410*/  IMAD R5, R153, -0x2, R6 ;  /* 0xfffffffe99057824 */ /* 0x000fe200078e0206 */
[----:B------:R-:W-:Y:S01]  /*2420*/  BSSY B0, `(.L_x_35) ;  /* 0x00007bd000007945 */ /* 0x000fe20003800000 */
[----:B------:R-:W-:-:S04]  /*2430*/  IMAD.WIDE R162, R18, 0x40, R154 ;  /* 0x0000004012a27825 */ /* 0x000fc800078e029a */
[----:B------:R-:W-:Y:S02]  /*2440*/  IMAD.IADD R0, R5, 0x1, -R12 ;  /* 0x0000000105007824 */ /* 0x000fe400078e0a0c */
[----:B------:R-:W-:-:S03]  /*2450*/  IMAD.IADD R4, R161, 0x1, -R4 ;  /* 0x00000001a1047824 */ /* 0x000fc600078e0a04 */
[----:B------:R-:W-:-:S04]  /*2460*/  ISETP.GT.AND P2, PT, R0, RZ, PT ;  /* 0x000000ff0000720c */ /* 0x000fc80003f44270 */
[----:B------:R-:W-:Y:S01]  /*2470*/  ISETP.GT.AND P1, PT, R4, RZ, P2 ;  /* 0x000000ff0400720c */ /* 0x000fe20001724270 */
[-C--:B0-----:R-:W-:Y:S02]  /*2480*/  IMAD R5, R163, R10.reuse, RZ ;  /* 0x0000000aa3057224 */ /* 0x081fe400078e02ff */
[----:B------:R-:W-:-:S04]  /*2490*/  IMAD.WIDE.U32 R172, R162, R10, R2 ;  /* 0x0000000aa2ac7225 */ /* 0x000fc800078e0002 */
[----:B------:R-:W-:-:S04]  /*24a0*/  IMAD R5, R162, R11, R5 ;  /* 0x0000000ba2057224 */ /* 0x000fc800078e0205 */
[----:B------:R-:W-:Y:S01]  /*24b0*/  IMAD.IADD R175, R173, 0x1, R5 ;  /* 0x00000001adaf7824 */ /* 0x000fe200078e0205 */
[----:B------:R-:W-:Y:S06]  /*24c0*/  @!P0 BRA `(.L_x_36) ;  /* 0x0000005400a08947 */ /* 0x000fec0003800000 */
[----:B------:R-:W0:Y:S01]  /*24d0*/  LDC.64 R20, c[0x0][0x5b8] ;  /* 0x00016e00ff147b82 */ /* 0x000e220000000a00 */
[----:B------:R-:W-:-:S07]  /*24e0*/  ULDC.64 UR4, c[0x0][0x5c0] ;  /* 0x0001700000047ab9 */ /* 0x000fce0000000a00 */
[----:B------:R-:W1:Y:S08]  /*24f0*/  LDC.64 R166, c[0x0][0x5b0] ;  /* 0x00016c00ffa67b82 */ /* 0x000e700000000a00 */
[----:B------:R-:W2:Y:S01]  /*2500*/  LDC.64 R14, c[0x0][0x5a8] ;  /* 0x00016a00ff0e7b82 */ /* 0x000ea20000000a00 */
[-C--:B0-----:R-:W-:Y:S02]  /*2510*/  IMAD R6, R7, R20.reuse, RZ ;  /* 0x0000001407067224 */ /* 0x081fe400078e02ff */
[----:B------:R-:W-:-:S04]  /*2520*/  IMAD.WIDE.U32 R2, R19, R20, R8 ;  /* 0x0000001413027225 */ /* 0x000fc800078e0008 */
[----:B------:R-:W-:Y:S01]  /*2530*/  IMAD R171, R19, R21, R6 ;  /* 0x0000001513ab7224 */ /* 0x000fe200078e0206 */
[----:B------:R-:W-:Y:S01]  /*2540*/  IADD3 R164, P0, R12, R2, RZ ;  /* 0x000000020ca47210 */ /* 0x000fe20007f1e0ff */
[----:B-1----:R-:W-:-:S03]  /*2550*/  IMAD R2, R163, R166, RZ ;  /* 0x000000a6a3027224 */ /* 0x002fc600078e02ff */
[----:B------:R-:W-:Y:S01]  /*2560*/  IADD3.X R165, R13, R3, R171, P0, !PT ;  /* 0x000000030da57210 */ /* 0x000fe200007fe4ab */
[C---:B------:R-:W-:Y:S02]  /*2570*/  IMAD R173, R162.reuse, R167, R2 ;  /* 0x000000a7a2ad7224 */ /* 0x040fe400078e0202 */
[----:B------:R-:W-:-:S04]  /*2580*/  IMAD.WIDE.U32 R2, R162, R166, R164 ;  /* 0x000000a6a2027225 */ /* 0x000fc800078e00a4 */
[----:B------:R-:W-:Y:S01]  /*2590*/  IMAD.IADD R3, R3, 0x1, R173 ;  /* 0x0000000103037824 */ /* 0x000fe200078e02ad */
[----:B--2---:R-:W-:-:S04]  /*25a0*/  LEA R6, P0, R2, R14, 0x1 ;  /* 0x0000000e02067211 */ /* 0x004fc800078008ff */
[----:B------:R-:W-:-:S05]  /*25b0*/  LEA.HI.X R7, R2, R15, R3, 0x1, P0 ;  /* 0x0000000f02077211 */ /* 0x000fca00000f0c03 */
[----:B------:R0:W2:Y:S01]  /*25c0*/  @P1 LDG.E.LTC128B.U16 R5, desc[UR50][R6.64] ;  /* 0x0000003206051981 */ /* 0x0000a2000c1e1520 */
[----:B------:R-:W-:Y:S01]  /*25d0*/  IMAD.WIDE.U32 R2, R162, R166, R12 ;  /* 0x000000a6a2027225 */ /* 0x000fe200078e000c */
[----:B------:R-:W-:Y:S02]  /*25e0*/  BSSY B1, `(.L_x_37) ;  /* 0x0000014000017945 */ /* 0x000fe40003800000 */
[----:B------:R-:W-:-:S04]  /*25f0*/  IADD3 R168, P0, R8, R2, RZ ;  /* 0x0000000208a87210 */ /* 0x000fc80007f1e0ff */
[----:B------:R-:W-:Y:S02]  /*2600*/  IADD3.X R169, R9, R173, R3, P0, !PT ;  /* 0x000000ad09a97210 */ /* 0x000fe400007fe403 */
[----:B------:R-:W-:Y:S01]  /*2610*/  LEA R2, P0, R172, UR4, 0x1 ;  /* 0x00000004ac027c11 */ /* 0x000fe2000f8008ff */
[----:B------:R-:W-:-:S03]  /*2620*/  IMAD.WIDE.U32 R168, R19, R20, R168 ;  /* 0x0000001413a87225 */ /* 0x000fc600078e00a8 */
[----:B------:R-:W-:Y:S02]  /*2630*/  LEA.HI.X R3, R172, UR5, R175, 0x1, P0 ;  /* 0x00000005ac037c11 */ /* 0x000fe400080f0caf */
[----:B------:R-:W-:Y:S01]  /*2640*/  ISETP.GT.AND P0, PT, R0, 0x1, PT ;  /* 0x000000010000780c */ /* 0x000fe20003f04270 */
[----:B0-----:R-:W-:Y:S01]  /*2650*/  IMAD.IADD R7, R171, 0x1, R169 ;  /* 0x00000001ab077824 */ /* 0x001fe200078e02a9 */
[----:B------:R-:W-:Y:S02]  /*2660*/  LEA R6, P4, R168, R14, 0x1 ;  /* 0x0000000ea8067211 */ /* 0x000fe400078808ff */
[----:B------:R-:W-:Y:S02]  /*2670*/  ISETP.GT.AND P3, PT, R4, RZ, P0 ;  /* 0x000000ff0400720c */ /* 0x000fe40000764270 */
[----:B------:R-:W-:Y:S01]  /*2680*/  LEA.HI.X R7, R168, R15, R7, 0x1, P4 ;  /* 0x0000000fa8077211 */ /* 0x000fe200020f0c07 */
[C---:B------:R-:W-:Y:S01]  /*2690*/  IMAD.SHL.U32 R168, R166.reuse, 0x8, RZ ;  /* 0x00000008a6a87824 */ /* 0x040fe200078e00ff */
[----:B------:R-:W-:Y:S01]  /*26a0*/  SHF.L.U64.HI R169, R166, 0x3, R167 ;  /* 0x00000003a6a97819 */ /* 0x000fe200000102a7 */
[----:B--2---:R-:W-:-:S05]  /*26b0*/  HADD2.F32 R21, -RZ, R5.H0_H0 ;  /* 0x20000005ff157230 */ /* 0x004fca0000004100 */
[----:B------:R-:W-:-:S04]  /*26c0*/  FMUL R21, R21, R22 ;  /* 0x0000001615157220 */ /* 0x000fc80000400000 */
[----:B------:R-:W-:-:S05]  /*26d0*/  FFMA R21, R24, R23, R21 ;  /* 0x0000001718157223 */ /* 0x000fca0000000015 */
[----:B------:R-:W-:-:S05]  /*26e0*/  F2FP.F16.F32.PACK_AB R21, RZ, R21 ;  /* 0x00000015ff15723e */ /* 0x000fca00000000ff */
[----:B------:R0:W-:Y:S01]  /*26f0*/  @P1 STG.E.U16 desc[UR50][R2.64], R21 ;  /* 0x0000001502001986 */ /* 0x0001e2000c101532 */
[----:B------:R-:W-:Y:S05]  /*2700*/  @!P3 BRA `(.L_x_38) ;  /* 0x000000000004b947 */ /* 0x000fea0003800000 */
[----:B------:R1:W5:Y:S02]  /*2710*/  LDG.E.LTC128B.U16 R5, desc[UR50][R6.64+0x2] ;  /* 0x0000023206057981 */ /* 0x000364000c1e1520 */
.L_x_38:
[----:B------:R-:W-:Y:S05]  /*2720*/  BSYNC B1 ;  /* 0x0000000000017941 */ /* 0x000fea0003800000 */
.L_x_37:
[----:B0----5:R-:W-:Y:S01]  /*2730*/  HADD2.F32 R21, -RZ, R5.H0_H0 ;  /* 0x20000005ff157230 */ /* 0x021fe20000004100 */
[----:B------:R-:W-:Y:S01]  /*2740*/  ISETP.GT.AND P2, PT, R4, 0x8, P2 ;  /* 0x000000080400780c */ /* 0x000fe20001744270 */
[----:B------:R-:W-:-:S04]  /*2750*/  IMAD.WIDE.U32 R168, R162, R166, R168 ;  /* 0x000000a6a2a87225 */ /* 0x000fc800078e00a8 */
[----:B------:R-:W-:Y:S01]  /*2760*/  FMUL R18, R21, R22 ;  /* 0x0000001615127220 */ /* 0x000fe20000400000 */
[----:B------:R-:W-:Y:S01]  /*2770*/  IMAD.IADD R173, R173, 0x1, R169 ;  /* 0x00000001adad7824 */ /* 0x000fe200078e02a9 */
[----:B------:R-:W-:Y:S02]  /*2780*/  IADD3 R21, P1, R164, R168, RZ ;  /* 0x000000a8a4157210 */ /* 0x000fe40007f3e0ff */
[----:B------:R-:W-:-:S03]  /*2790*/  FFMA R18, R25, R23, R18 ;  /* 0x0000001719127223 */ /* 0x000fc60000000012 */
[----:B------:R-:W-:Y:S01]  /*27a0*/  IMAD.X R164, R173, 0x1, R165, P1 ;  /* 0x00000001ada47824 */ /* 0x000fe200008e06a5 */
[C---:B------:R-:W-:Y:S02]  /*27b0*/  LEA R24, P1, R21.reuse, R14, 0x1 ;  /* 0x0000000e15187211 */ /* 0x040fe400078208ff */
[----:B------:R-:W-:Y:S02]  /*27c0*/  F2FP.F16.F32.PACK_AB R18, RZ, R18 ;  /* 0x00000012ff12723e */ /* 0x000fe400000000ff */
[----:B------:R-:W-:Y:S02]  /*27d0*/  LEA.HI.X R25, R21, R15, R164, 0x1, P1 ;  /* 0x0000000f15197211 */ /* 0x000fe400008f0ca4 */
[----:B------:R-:W-:Y:S02]  /*27e0*/  PRMT R21, R18, 0x7610, R21 ;  /* 0x0000761012157816 */ /* 0x000fe40000000015 */
[----:B------:R-:W-:-:S03]  /*27f0*/  PRMT R18, R5, 0x7610, R18 ;  /* 0x0000761005127816 */ /* 0x000fc60000000012 */
[----:B------:R0:W-:Y:S04]  /*2800*/  @P3 STG.E.U16 desc[UR50][R2.64+0x2], R21 ;  /* 0x0000021502003986 */ /* 0x0001e8000c101532 */
[----:B------:R-:W2:Y:S01]  /*2810*/  @P2 LDG.E.LTC128B.U16 R18, desc[UR50][R24.64] ;  /* 0x0000003218122981 */ /* 0x000ea2000c1e1520 */
[----:B------:R-:W-:Y:S01]  /*2820*/  IADD3 R8, P1, P3, R8, R168, R12 ;  /* 0x000000a808087210 */ /* 0x000fe20007b3e00c */
[----:B------:R-:W-:Y:S01]  /*2830*/  BSSY B1, `(.L_x_39) ;  /* 0x0000011000017945 */ /* 0x000fe20003800000 */
[C---:B------:R-:W-:Y:S02]  /*2840*/  SHF.L.U64.HI R11, R10.reuse, 0x4, R11 ;  /* 0x000000040a0b7819 */ /* 0x040fe4000001020b */
[----:B------:R-:W-:Y:S02]  /*2850*/  IADD3.X R9, R9, R173, R13, P1, P3 ;  /* 0x000000ad09097210 */ /* 0x000fe40000fe640d */
[----:B------:R-:W-:-:S02]  /*2860*/  LEA R10, P1, R10, R2, 0x4 ;  /* 0x000000020a0a7211 */ /* 0x000fc400078220ff */
[----:B------:R-:W-:Y:S01]  /*2870*/  ISETP.GT.AND P0, PT, R4, 0x8, P0 ;  /* 0x000000080400780c */ /* 0x000fe20000704270 */
[----:B0-----:R-:W-:-:S04]  /*2880*/  IMAD.WIDE.U32 R20, R19, R20, R8 ;  /* 0x0000001413147225 */ /* 0x001fc800078e0008 */
[----:B------:R-:W-:Y:S01]  /*2890*/  IMAD.X R11, R11, 0x1, R3, P1 ;  /* 0x000000010b0b7824 */ /* 0x000fe200008e0603 */
[----:B------:R-:W-:Y:S01]  /*28a0*/  LEA R8, P3, R20, R14, 0x1 ;  /* 0x0000000e14087211 */ /* 0x000fe200078608ff */
[----:B------:R-:W-:-:S05]  /*28b0*/  IMAD.IADD R9, R171, 0x1, R21 ;  /* 0x00000001ab097824 */ /* 0x000fca00078e0215 */
[----:B------:R-:W-:Y:S01]  /*28c0*/  LEA.HI.X R9, R20, R15, R9, 0x1, P3 ;  /* 0x0000000f14097211 */ /* 0x000fe200018f0c09 */
[----:B--2---:R-:W-:-:S05]  /*28d0*/  HADD2.F32 R5, -RZ, R18.H0_H0 ;  /* 0x20000012ff057230 */ /* 0x004fca0000004100 */
[----:B------:R-:W-:-:S04]  /*28e0*/  FMUL R5, R5, R22 ;  /* 0x0000001605057220 */ /* 0x000fc80000400000 */
[----:B------:R-:W-:-:S05]  /*28f0*/  FFMA R5, R26, R23, R5 ;  /* 0x000000171a057223 */ /* 0x000fca0000000005 */
[----:B------:R-:W-:-:S05]  /*2900*/  F2FP.F16.F32.PACK_AB R5, RZ, R5 ;  /* 0x00000005ff05723e */ /* 0x000fca00000000ff */
[----:B------:R0:W-:Y:S01]  /*2910*/  @P2 STG.E.U16 desc[UR50][R10.64], R5 ;  /* 0x000000050a002986 */ /* 0x0001e2000c101532 */
[----:B------:R-:W-:Y:S05]  /*2920*/  @!P0 BRA `(.L_x_40) ;  /* 0x0000000000048947 */ /* 0x000fea0003800000 */
[----:B------:R2:W5:Y:S02]  /*2930*/  LDG.E.LTC128B.U16 R18, desc[UR50][R8.64+0x2] ;  /* 0x0000023208127981 */ /* 0x000564000c1e1520 */
.L_x_40:
[----:B------:R-:W-:Y:S05]  /*2940*/  BSYNC B1 ;  /* 0x0000000000017941 */ /* 0x000fea0003800000 */
.L_x_39:
[----:B0----5:R-:W-:Y:S01]  /*2950*/  HADD2.F32 R5, -RZ, R18.H0_H0 ;  /* 0x20000012ff057230 */ /* 0x021fe20000004100 */
[----:B------:R-:W-:Y:S01]  /*2960*/  ISETP.GT.AND P1, PT, R0, 0x8, PT ;  /* 0x000000080000780c */ /* 0x000fe20003f24270 */
[----:B------:R-:W-:Y:S03]  /*2970*/  BSSY B1, `(.L_x_41) ;  /* 0x0000008000017945 */ /* 0x000fe60003800000 */
[----:B------:R-:W-:Y:S01]  /*2980*/  FMUL R12, R5, R22 ;  /* 0x00000016050c7220 */ /* 0x000fe20000400000 */
[----:B------:R-:W-:-:S03]  /*2990*/  ISETP.GT.AND P2, PT, R4, RZ, P1 ;  /* 0x000000ff0400720c */ /* 0x000fc60000f44270 */
[----:B------:R-:W-:-:S05]  /*29a0*/  FFMA R12, R27, R23, R12 ;  /* 0x000000171b0c7223 */ /* 0x000fca000000000c */
[----:B------:R-:W-:-:S05]  /*29b0*/  F2FP.F16.F32.PACK_AB R12, RZ, R12 ;  /* 0x0000000cff0c723e */ /* 0x000fca00000000ff */
[----:B------:R0:W-:Y:S01]  /*29c0*/  @P0 STG.E.U16 desc[UR50][R10.64+0x2], R12 ;  /* 0x0000020c0a000986 */ /* 0x0001e2000c101532 */
[----:B------:R-:W-:Y:S05]  /*29d0*/  @!P2 BRA `(.L_x_42) ;  /* 0x000000000004a947 */ /* 0x000fea0003800000 */
[----:B------:R3:W5:Y:S02]  /*29e0*/  LDG.E.LTC128B.U16 R18, desc[UR50][R6.64+0x10] ;  /* 0x0000103206127981 */ /* 0x000764000c1e1520 */
.L_x_42:
[----:B------:R-:W-:Y:S05]  /*29f0*/  BSYNC B1 ;  /* 0x0000000000017941 */ /* 0x000fea0003800000 */
.L_x_41:
[----:B-----5:R-:W-:Y:S01]  /*2a00*/  HADD2.F32 R5, -RZ, R18.H0_H0 ;  /* 0x20000012ff057230 */ /* 0x020fe20000004100 */
        /* <DEDUP_REMOVED lines=9> */
.L_x_44:
[----:B------:R-:W-:Y:S05]  /*2aa0*/  BSYNC B1 ;  /* 0x0000000000017941 */ /* 0x000fea0003800000 */
.L_x_43:
[----:B----45:R-:W-:Y:S01]  /*2ab0*/  HADD2.F32 R5, -RZ, R18.H0_H0 ;  /* 0x20000012ff057230 */ /* 0x030fe20000004100 */
[----:B------:R-:W-:Y:S01]  /*2ac0*/  ISETP.GT.AND P1, PT, R4, 0x8, P1 ;  /* 0x000000080400780c */ /* 0x000fe20000f24270 */
[----:B------:R-:W-:Y:S03]  /*2ad0*/  BSSY B1, `(.L_x_45) ;  /* 0x0000007000017945 */ /* 0x000fe60003800000 */
[----:B0-----:R-:W-:-:S04]  /*2ae0*/  FMUL R12, R5, R22 ;  /* 0x00000016050c7220 */ /* 0x001fc80000400000 */
[----:B------:R-:W-:-:S05]  /*2af0*/  FFMA R12, R29, R23, R12 ;  /* 0x000000171d0c7223 */ /* 0x000fca000000000c */
[----:B------:R-:W-:-:S05]  /*2b00*/  F2FP.F16.F32.PACK_AB R12, RZ, R12 ;  /* 0x0000000cff0c723e */ /* 0x000fca00000000ff */
[----:B------:R0:W-:Y:S01]  /*2b10*/  @P3 STG.E.U16 desc[UR50][R2.64+0x12], R12 ;  /* 0x0000120c02003986 */ /* 0x0001e2000c101532 */
[----:B------:R-:W-:Y:S05]  /*2b20*/  @!P1 BRA `(.L_x_46) ;  /* 0x0000000000049947 */ /* 0x000fea0003800000 */
[----:B------:R4:W5:Y:S02]  /*2b30*/  LDG.E.LTC128B.U16 R18, desc[UR50][R8.64+0x10] ;  /* 0x0000103208127981 */ /* 0x000964000c1e1520 */
.L_x_46:
[----:B------:R-:W-:Y:S05]  /*2b40*/  BSYNC B1 ;  /* 0x0000000000017941 */ /* 0x000fea0003800000 */
.L_x_45:
[----:B-----5:R-:W-:Y:S01]  /*2b50*/  HADD2.F32 R5, -RZ, R18.H0_H0 ;  /* 0x20000012ff057230 */ /* 0x020fe20000004100 */
[----:B------:R-:W-:Y:S01]  /*2b60*/  ISETP.GT.AND P0, PT, R4, 0x8, P0 ;  /* 0x000000080400780c */ /* 0x000fe20000704270 */
[----:B------:R-:W-:Y:S03]  /*2b70*/  BSSY B1, `(.L_x_47) ;  /* 0x0000007000017945 */ /* 0x000fe60003800000 */
[----:B------:R-:W-:-:S04]  /*2b80*/  FMUL R5, R5, R22 ;  /* 0x0000001605057220 */ /* 0x000fc80000400000 */
[----:B------:R-:W-:-:S05]  /*2b90*/  FFMA R5, R30, R23, R5 ;  /* 0x000000171e057223 */ /* 0x000fca0000000005 */
[----:B------:R-:W-:-:S05]  /*2ba0*/  F2FP.F16.F32.PACK_AB R5, RZ, R5 ;  /* 0x00000005ff05723e */ /* 0x000fca00000000ff */
[----:B------:R0:W-:Y:S01]  /*2bb0*/  @P1 STG.E.U16 desc[UR50][R10.64+0x10], R5 ;  /* 0x000010050a001986 */ /* 0x0001e2000c101532 */
[----:B------:R-:W-:Y:S05]  /*2bc0*/  @!P0 BRA `(.L_x_48) ;  /* 0x0000000000048947 */ /* 0x000fea0003800000 */
[----:B------:R0:W5:Y:S02]  /*2bd0*/  LDG.E.LTC128B.U16 R18, desc[UR50][R8.64+0x12] ;  /* 0x0000123208127981 */ /* 0x000164000c1e1520 */
.L_x_48:
[----:B------:R-:W-:Y:S05]  /*2be0*/  BSYNC B1 ;  /* 0x0000000000017941 */ /* 0x000fea0003800000 */
.L_x_47:
        /* <DEDUP_REMOVED lines=10> */
.L_x_50:
[----:B------:R-:W-:Y:S05]  /*2c90*/  BSYNC B1 ;  /* 0x0000000000017941 */ /* 0x000fea0003800000 */
.L_x_49:
        /* <DEDUP_REMOVED lines=10> */
.L_x_52:
[----:B------:R-:W-:Y:S05]  /*2d40*/  BSYNC B1 ;  /* 0x0000000000017941 */ /* 0x000fea0003800000 */
.L_x_51:
[----:B0----5:R-:W-:Y:S01]  /*2d50*/  HADD2.F32 R5, -RZ, R18.H0_H0 ;  /* 0x20000012ff057230 */ /* 0x021fe20000004100 */
        /* <DEDUP_REMOVED lines=8> */
.L_x_54:
[----:B------:R-:W-:Y:S05]  /*2de0*/  BSYNC B1 ;  /* 0x0000000000017941 */ /* 0x000fea0003800000 */
.L_x_53:
        /* <DEDUP_REMOVED lines=9> */
.L_x_56:
[----:B------:R-:W-:Y:S05]  /*2e80*/  BSYNC B1 ;  /* 0x0000000000017941 */ /* 0x000fea0003800000 */
.L_x_55:
        /* <DEDUP_REMOVED lines=10> */
.L_x_58:
[----:B------:R-:W-:Y:S05]  /*2f30*/  BSYNC B1 ;  /* 0x0000000000017941 */ /* 0x000fea0003800000 */
.L_x_57:
        /* <DEDUP_REMOVED lines=10> */
.L_x_60:
[----:B------:R-:W-:Y:S05]  /*2fe0*/  BSYNC B1 ;  /* 0x0000000000017941 */ /* 0x000fea0003800000 */
.L_x_59:
        /* <DEDUP_REMOVED lines=9> */
.L_x_62:
[----:B------:R-:W-:Y:S05]  /*3080*/  BSYNC B1 ;  /* 0x0000000000017941 */ /* 0x000fea0003800000 */
.L_x_61:
        /* <DEDUP_REMOVED lines=9> */
.L_x_64:
[----:B------:R-:W-:Y:S05]  /*3120*/  BSYNC B1 ;  /* 0x0000000000017941 */ /* 0x000fea0003800000 */
.L_x_63:
        /* <DEDUP_REMOVED lines=10> */
.L_x_66:
[----:B------:R-:W-:Y:S05]  /*31d0*/  BSYNC B1 ;  /* 0x0000000000017941 */ /* 0x000fea0003800000 */
.L_x_65:
        /* <DEDUP_REMOVED lines=10> */
.L_x_68:
[----:B------:R-:W-:Y:S05]  /*3280*/  BSYNC B1 ;  /* 0x0000000000017941 */ /* 0x000fea0003800000 */
.L_x_67:
        /* <DEDUP_REMOVED lines=9> */
.L_x_70:
[----:B------:R-:W-:Y:S05]  /*3320*/  BSYNC B1 ;  /* 0x0000000000017941 */ /* 0x000fea0003800000 */
.L_x_69:
        /* <DEDUP_REMOVED lines=9> */
.L_x_72:
[----:B------:R-:W-:Y:S05]  /*33c0*/  BSYNC B1 ;  /* 0x0000000000017941 */ /* 0x000fea0003800000 */
.L_x_71:
        /* <DEDUP_REMOVED lines=10> */
.L_x_74:
[----:B------:R-:W-:Y:S05]  /*3470*/  BSYNC B1 ;  /* 0x0000000000017941 */ /* 0x000fea0003800000 */
.L_x_73:
        /* <DEDUP_REMOVED lines=10> */
.L_x_76:
[----:B------:R-:W-:Y:S05]  /*3520*/  BSYNC B1 ;  /* 0x0000000000017941 */ /* 0x000fea0003800000 */
.L_x_75:
        /* <DEDUP_REMOVED lines=9> */
.L_x_78:
[----:B------:R-:W-:Y:S05]  /*35c0*/  BSYNC B1 ;  /* 0x0000000000017941 */ /* 0x000fea0003800000 */
.L_x_77:
        /* <DEDUP_REMOVED lines=9> */
.L_x_80:
[----:B------:R-:W-:Y:S05]  /*3660*/  BSYNC B1 ;  /* 0x0000000000017941 */ /* 0x000fea0003800000 */
.L_x_79:
        /* <DEDUP_REMOVED lines=10> */
.L_x_82:
[----:B------:R-:W-:Y:S05]  /*3710*/  BSYNC B1 ;  /* 0x0000000000017941 */ /* 0x000fea0003800000 */
.L_x_81:
        /* <DEDUP_REMOVED lines=10> */
.L_x_84:
[----:B------:R-:W-:Y:S05]  /*37c0*/  BSYNC B1 ;  /* 0x0000000000017941 */ /* 0x000fea0003800000 */
.L_x_83:
        /* <DEDUP_REMOVED lines=9> */
.L_x_86:
[----:B------:R-:W-:Y:S05]  /*3860*/  BSYNC B1 ;  /* 0x0000000000017941 */ /* 0x000fea0003800000 */
.L_x_85:
        /* <DEDUP_REMOVED lines=9> */
.L_x_88:
[----:B------:R-:W-:Y:S05]  /*3900*/  BSYNC B1 ;  /* 0x0000000000017941 */ /* 0x000fea0003800000 */
.L_x_87:
        /* <DEDUP_REMOVED lines=10> */
.L_x_90:
[----:B------:R-:W-:Y:S05]  /*39b0*/  BSYNC B1 ;  /* 0x0000000000017941 */ /* 0x000fea0003800000 */
.L_x_89:
        /* <DEDUP_REMOVED lines=10> */
.L_x_92:
[----:B------:R-:W-:Y:S05]  /*3a60*/  BSYNC B1 ;  /* 0x0000000000017941 */ /* 0x000fea0003800000 */
.L_x_91:
        /* <DEDUP_REMOVED lines=9> */
.L_x_94:
[----:B------:R-:W-:Y:S05]  /*3b00*/  BSYNC B1 ;  /* 0x0000000000017941 */ /* 0x000fea0003800000 */
.L_x_93:
        /* <DEDUP_REMOVED lines=9> */
.L_x_96:
[----:B------:R-:W-:Y:S05]  /*3ba0*/  BSYNC B1 ;  /* 0x0000000000017941 */ /* 0x000fea0003800000 */
.L_x_95:
        /* <DEDUP_REMOVED lines=10> */
.L_x_98:
[----:B------:R-:W-:Y:S05]  /*3c50*/  BSYNC B1 ;  /* 0x0000000000017941 */ /* 0x000fea0003800000 */
.L_x_97:
        /* <DEDUP_REMOVED lines=10> */
.L_x_100:
[----:B------:R-:W-:Y:S05]  /*3d00*/  BSYNC B1 ;  /* 0x0000000000017941 */ /* 0x000fea0003800000 */
.L_x_99:
        /* <DEDUP_REMOVED lines=9> */
.L_x_102:
[----:B------:R-:W-:Y:S05]  /*3da0*/  BSYNC B1 ;  /* 0x0000000000017941 */ /* 0x000fea0003800000 */
.L_x_101:
        /* <DEDUP_REMOVED lines=9> */
.L_x_104:
[----:B------:R-:W-:Y:S05]  /*3e40*/  BSYNC B1 ;  /* 0x0000000000017941 */ /* 0x000fea0003800000 */
.L_x_103:
        /* <DEDUP_REMOVED lines=10> */
.L_x_106:
[----:B------:R-:W-:Y:S05]  /*3ef0*/  BSYNC B1 ;  /* 0x0000000000017941 */ /* 0x000fea0003800000 */
.L_x_105:
        /* <DEDUP_REMOVED lines=10> */
.L_x_108:
[----:B------:R-:W-:Y:S05]  /*3fa0*/  BSYNC B1 ;  /* 0x0000000000017941 */ /* 0x000fea0003800000 */
.L_x_107:
        /* <DEDUP_REMOVED lines=9> */
.L_x_110:
[----:B------:R-:W-:Y:S05]  /*4040*/  BSYNC B1 ;  /* 0x0000000000017941 */ /* 0x000fea0003800000 */
.L_x_109:
        /* <DEDUP_REMOVED lines=9> */
.L_x_112:
[----:B------:R-:W-:Y:S05]  /*40e0*/  BSYNC B1 ;  /* 0x0000000000017941 */ /* 0x000fea0003800000 */
.L_x_111:
        /* <DEDUP_REMOVED lines=10> */
.L_x_114:
[----:B------:R-:W-:Y:S05]  /*4190*/  BSYNC B1 ;  /* 0x0000000000017941 */ /* 0x000fea0003800000 */
.L_x_113:
        /* <DEDUP_REMOVED lines=10> */
.L_x_116:
[----:B------:R-:W-:Y:S05]  /*4240*/  BSYNC B1 ;  /* 0x0000000000017941 */ /* 0x000fea0003800000 */
.L_x_115:
        /* <DEDUP_REMOVED lines=9> */
.L_x_118:
[----:B------:R-:W-:Y:S05]  /*42e0*/  BSYNC B1 ;  /* 0x0000000000017941 */ /* 0x000fea0003800000 */
.L_x_117:
        /* <DEDUP_REMOVED lines=9> */
.L_x_120:
[----:B------:R-:W-:Y:S05]  /*4380*/  BSYNC B1 ;  /* 0x0000000000017941 */ /* 0x000fea0003800000 */
.L_x_119:
        /* <DEDUP_REMOVED lines=10> */
.L_x_122:
[----:B------:R-:W-:Y:S05]  /*4430*/  BSYNC B1 ;  /* 0x0000000000017941 */ /* 0x000fea0003800000 */
.L_x_121:
        /* <DEDUP_REMOVED lines=10> */
.L_x_124:
[----:B------:R-:W-:Y:S05]  /*44e0*/  BSYNC B1 ;  /* 0x0000000000017941 */ /* 0x000fea0003800000 */
.L_x_123:
        /* <DEDUP_REMOVED lines=9> */
.L_x_126:
[----:B------:R-:W-:Y:S05]  /*4580*/  BSYNC B1 ;  /* 0x0000000000017941 */ /* 0x000fea0003800000 */
.L_x_125:
        /* <DEDUP_REMOVED lines=9> */
.L_x_128:
[----:B------:R-:W-:Y:S05]  /*4620*/  BSYNC B1 ;  /* 0x0000000000017941 */ /* 0x000fea0003800000 */
.L_x_127:
        /* <DEDUP_REMOVED lines=10> */
.L_x_130:
[----:B------:R-:W-:Y:S05]  /*46d0*/  BSYNC B1 ;  /* 0x0000000000017941 */ /* 0x000fea0003800000 */
.L_x_129:
        /* <DEDUP_REMOVED lines=10> */
.L_x_132:
[----:B------:R-:W-:Y:S05]  /*4780*/  BSYNC B1 ;  /* 0x0000000000017941 */ /* 0x000fea0003800000 */
.L_x_131:
        /* <DEDUP_REMOVED lines=9> */
.L_x_134:
[----:B------:R-:W-:Y:S05]  /*4820*/  BSYNC B1 ;  /* 0x0000000000017941 */ /* 0x000fea0003800000 */
.L_x_133:
        /* <DEDUP_REMOVED lines=9> */
.L_x_136:
[----:B------:R-:W-:Y:S05]  /*48c0*/  BSYNC B1 ;  /* 0x0000000000017941 */ /* 0x000fea0003800000 */
.L_x_135:
        /* <DEDUP_REMOVED lines=10> */
.L_x_138:
[----:B------:R-:W-:Y:S05]  /*4970*/  BSYNC B1 ;  /* 0x0000000000017941 */ /* 0x000fea0003800000 */
.L_x_137:
        /* <DEDUP_REMOVED lines=10> */
.L_x_140:
[----:B------:R-:W-:Y:S05]  /*4a20*/  BSYNC B1 ;  /* 0x0000000000017941 */ /* 0x000fea0003800000 */
.L_x_139:
        /* <DEDUP_REMOVED lines=9> */
.L_x_142:
[----:B------:R-:W-:Y:S05]  /*4ac0*/  BSYNC B1 ;  /* 0x0000000000017941 */ /* 0x000fea0003800000 */
.L_x_141:
        /* <DEDUP_REMOVED lines=9> */
.L_x_144:
[----:B------:R-:W-:Y:S05]  /*4b60*/  BSYNC B1 ;  /* 0x0000000000017941 */ /* 0x000fea0003800000 */
.L_x_143:
        /* <DEDUP_REMOVED lines=10> */
.L_x_146:
[----:B------:R-:W-:Y:S05]  /*4c10*/  BSYNC B1 ;  /* 0x0000000000017941 */ /* 0x000fea0003800000 */
.L_x_145:
        /* <DEDUP_REMOVED lines=10> */
.L_x_148:
[----:B------:R-:W-:Y:S05]  /*4cc0*/  BSYNC B1 ;  /* 0x0000000000017941 */ /* 0x000fea0003800000 */
.L_x_147:
        /* <DEDUP_REMOVED lines=9> */
.L_x_150:
[----:B------:R-:W-:Y:S05]  /*4d60*/  BSYNC B1 ;  /* 0x0000000000017941 */ /* 0x000fea0003800000 */
.L_x_149:
        /* <DEDUP_REMOVED lines=9> */
.L_x_152:
[----:B------:R-:W-:Y:S05]  /*4e00*/  BSYNC B1 ;  /* 0x0000000000017941 */ /* 0x000fea0003800000 */
.L_x_151:
        /* <DEDUP_REMOVED lines=10> */
.L_x_154:
[----:B------:R-:W-:Y:S05]  /*4eb0*/  BSYNC B1 ;  /* 0x0000000000017941 */ /* 0x000fea0003800000 */
.L_x_153:
        /* <DEDUP_REMOVED lines=10> */
.L_x_156:
[----:B------:R-:W-:Y:S05]  /*4f60*/  BSYNC B1 ;  /* 0x0000000000017941 */ /* 0x000fea0003800000 */
.L_x_155:
        /* <DEDUP_REMOVED lines=9> */
.L_x_158:
[----:B------:R-:W-:Y:S05]  /*5000*/  BSYNC B1 ;  /* 0x0000000000017941 */ /* 0x000fea0003800000 */
.L_x_157:
        /* <DEDUP_REMOVED lines=9> */
.L_x_160:
[----:B------:R-:W-:Y:S05]  /*50a0*/  BSYNC B1 ;  /* 0x0000000000017941 */ /* 0x000fea0003800000 */
.L_x_159:
        /* <DEDUP_REMOVED lines=10> */
.L_x_162:
[----:B------:R-:W-:Y:S05]  /*5150*/  BSYNC B1 ;  /* 0x0000000000017941 */ /* 0x000fea0003800000 */
.L_x_161:
        /* <DEDUP_REMOVED lines=10> */
.L_x_164:
[----:B------:R-:W-:Y:S05]  /*5200*/  BSYNC B1 ;  /* 0x0000000000017941 */ /* 0x000fea0003800000 */
.L_x_163:
        /* <DEDUP_REMOVED lines=9> */
.L_x_166:
[----:B------:R-:W-:Y:S05]  /*52a0*/  BSYNC B1 ;  /* 0x0000000000017941 */ /* 0x000fea0003800000 */
.L_x_165:
        /* <DEDUP_REMOVED lines=9> */
.L_x_168:
[----:B------:R-:W-:Y:S05]  /*5340*/  BSYNC B1 ;  /* 0x0000000000017941 */ /* 0x000fea0003800000 */
.L_x_167:
        /* <DEDUP_REMOVED lines=10> */
.L_x_170:
[----:B------:R-:W-:Y:S05]  /*53f0*/  BSYNC B1 ;  /* 0x0000000000017941 */ /* 0x000fea0003800000 */
.L_x_169:
        /* <DEDUP_REMOVED lines=10> */
.L_x_172:
[----:B------:R-:W-:Y:S05]  /*54a0*/  BSYNC B1 ;  /* 0x0000000000017941 */ /* 0x000fea0003800000 */
.L_x_171:
        /* <DEDUP_REMOVED lines=9> */
.L_x_174:
[----:B------:R-:W-:Y:S05]  /*5540*/  BSYNC B1 ;  /* 0x0000000000017941 */ /* 0x000fea0003800000 */
.L_x_173:
        /* <DEDUP_REMOVED lines=9> */
.L_x_176:
[----:B------:R-:W-:Y:S05]  /*55e0*/  BSYNC B1 ;  /* 0x0000000000017941 */ /* 0x000fea0003800000 */
.L_x_175:
        /* <DEDUP_REMOVED lines=10> */
.L_x_178:
[----:B------:R-:W-:Y:S05]  /*5690*/  BSYNC B1 ;  /* 0x0000000000017941 */ /* 0x000fea0003800000 */
.L_x_177:
        /* <DEDUP_REMOVED lines=10> */
.L_x_180:
[----:B------:R-:W-:Y:S05]  /*5740*/  BSYNC B1 ;  /* 0x0000000000017941 */ /* 0x000fea0003800000 */
.L_x_179:
        /* <DEDUP_REMOVED lines=9> */
.L_x_182:
[----:B------:R-:W-:Y:S05]  /*57e0*/  BSYNC B1 ;  /* 0x0000000000017941 */ /* 0x000fea0003800000 */
.L_x_181:
        /* <DEDUP_REMOVED lines=9> */
.L_x_184:
[----:B------:R-:W-:Y:S05]  /*5880*/  BSYNC B1 ;  /* 0x0000000000017941 */ /* 0x000fea0003800000 */
.L_x_183:
        /* <DEDUP_REMOVED lines=10> */
.L_x_186:
[----:B------:R-:W-:Y:S05]  /*5930*/  BSYNC B1 ;  /* 0x0000000000017941 */ /* 0x000fea0003800000 */
.L_x_185:
        /* <DEDUP_REMOVED lines=10> */
.L_x_188:
[----:B------:R-:W-:Y:S05]  /*59e0*/  BSYNC B1 ;  /* 0x0000000000017941 */ /* 0x000fea0003800000 */
.L_x_187:
        /* <DEDUP_REMOVED lines=9> */
.L_x_190:
[----:B------:R-:W-:Y:S05]  /*5a80*/  BSYNC B1 ;  /* 0x0000000000017941 */ /* 0x000fea0003800000 */
.L_x_189:
        /* <DEDUP_REMOVED lines=9> */
.L_x_192:
[----:B------:R-:W-:Y:S05]  /*5b20*/  BSYNC B1 ;  /* 0x0000000000017941 */ /* 0x000fea0003800000 */
.L_x_191:
        /* <DEDUP_REMOVED lines=10> */
.L_x_194:
[----:B------:R-:W-:Y:S05]  /*5bd0*/  BSYNC B1 ;  /* 0x0000000000017941 */ /* 0x000fea0003800000 */
.L_x_193:
        /* <DEDUP_REMOVED lines=10> */
.L_x_196:
[----:B------:R-:W-:Y:S05]  /*5c80*/  BSYNC B1 ;  /* 0x0000000000017941 */ /* 0x000fea0003800000 */
.L_x_195:
        /* <DEDUP_REMOVED lines=9> */
.L_x_198:
[----:B------:R-:W-:Y:S05]  /*5d20*/  BSYNC B1 ;  /* 0x0000000000017941 */ /* 0x000fea0003800000 */
.L_x_197:
        /* <DEDUP_REMOVED lines=9> */
.L_x_200:
[----:B------:R-:W-:Y:S05]  /*5dc0*/  BSYNC B1 ;  /* 0x0000000000017941 */ /* 0x000fea0003800000 */
.L_x_199:
        /* <DEDUP_REMOVED lines=10> */
.L_x_202:
[----:B------:R-:W-:Y:S05]  /*5e70*/  BSYNC B1 ;  /* 0x0000000000017941 */ /* 0x000fea0003800000 */
.L_x_201:
        /* <DEDUP_REMOVED lines=10> */
.L_x_204:
[----:B------:R-:W-:Y:S05]  /*5f20*/  BSYNC B1 ;  /* 0x0000000000017941 */ /* 0x000fea0003800000 */
.L_x_203:
        /* <DEDUP_REMOVED lines=9> */
.L_x_206:
[----:B------:R-:W-:Y:S05]  /*5fc0*/  BSYNC B1 ;  /* 0x0000000000017941 */ /* 0x000fea0003800000 */
.L_x_205:
        /* <DEDUP_REMOVED lines=9> */
.L_x_208:
[----:B------:R-:W-:Y:S05]  /*6060*/  BSYNC B1 ;  /* 0x0000000000017941 */ /* 0x000fea0003800000 */
.L_x_207:
        /* <DEDUP_REMOVED lines=10> */
.L_x_210:
[----:B------:R-:W-:Y:S05]  /*6110*/  BSYNC B1 ;  /* 0x0000000000017941 */ /* 0x000fea0003800000 */
.L_x_209:
        /* <DEDUP_REMOVED lines=10> */
.L_x_212:
[----:B------:R-:W-:Y:S05]  /*61c0*/  BSYNC B1 ;  /* 0x0000000000017941 */ /* 0x000fea0003800000 */
.L_x_211:
        /* <DEDUP_REMOVED lines=9> */
.L_x_214:
[----:B------:R-:W-:Y:S05]  /*6260*/  BSYNC B1 ;  /* 0x0000000000017941 */ /* 0x000fea0003800000 */
.L_x_213:
        /* <DEDUP_REMOVED lines=9> */
.L_x_216:
[----:B------:R-:W-:Y:S05]  /*6300*/  BSYNC B1 ;  /* 0x0000000000017941 */ /* 0x000fea0003800000 */
.L_x_215:
        /* <DEDUP_REMOVED lines=10> */
.L_x_218:
[----:B------:R-:W-:Y:S05]  /*63b0*/  BSYNC B1 ;  /* 0x0000000000017941 */ /* 0x000fea0003800000 */
.L_x_217:
        /* <DEDUP_REMOVED lines=10> */
.L_x_220:
[----:B------:R-:W-:Y:S05]  /*6460*/  BSYNC B1 ;  /* 0x0000000000017941 */ /* 0x000fea0003800000 */
.L_x_219:
        /* <DEDUP_REMOVED lines=9> */
.L_x_222:
[----:B------:R-:W-:Y:S05]  /*6500*/  BSYNC B1 ;  /* 0x0000000000017941 */ /* 0x000fea0003800000 */
.L_x_221:
        /* <DEDUP_REMOVED lines=9> */
.L_x_224:
[----:B------:R-:W-:Y:S05]  /*65a0*/  BSYNC B1 ;  /* 0x0000000000017941 */ /* 0x000fea0003800000 */
.L_x_223:
        /* <DEDUP_REMOVED lines=10> */
.L_x_226:
[----:B------:R-:W-:Y:S05]  /*6650*/  BSYNC B1 ;  /* 0x0000000000017941 */ /* 0x000fea0003800000 */
.L_x_225:
        /* <DEDUP_REMOVED lines=10> */
.L_x_228:
[----:B------:R-:W-:Y:S05]  /*6700*/  BSYNC B1 ;  /* 0x0000000000017941 */ /* 0x000fea0003800000 */
.L_x_227:
        /* <DEDUP_REMOVED lines=9> */
.L_x_230:
[----:B------:R-:W-:Y:S05]  /*67a0*/  BSYNC B1 ;  /* 0x0000000000017941 */ /* 0x000fea0003800000 */
.L_x_229:
        /* <DEDUP_REMOVED lines=9> */
.L_x_232:
[----:B------:R-:W-:Y:S05]  /*6840*/  BSYNC B1 ;  /* 0x0000000000017941 */ /* 0x000fea0003800000 */
.L_x_231:
        /* <DEDUP_REMOVED lines=10> */
.L_x_234:
[----:B------:R-:W-:Y:S05]  /*68f0*/  BSYNC B1 ;  /* 0x0000000000017941 */ /* 0x000fea0003800000 */
.L_x_233:
        /* <DEDUP_REMOVED lines=10> */
.L_x_236:
[----:B------:R-:W-:Y:S05]  /*69a0*/  BSYNC B1 ;  /* 0x0000000000017941 */ /* 0x000fea0003800000 */
.L_x_235:
        /* <DEDUP_REMOVED lines=9> */
.L_x_238:
[----:B------:R-:W-:Y:S05]  /*6a40*/  BSYNC B1 ;  /* 0x0000000000017941 */ /* 0x000fea0003800000 */
.L_x_237:
        /* <DEDUP_REMOVED lines=9> */
.L_x_240:
[----:B------:R-:W-:Y:S05]  /*6ae0*/  BSYNC B1 ;  /* 0x0000000000017941 */ /* 0x000fea0003800000 */
.L_x_239:
        /* <DEDUP_REMOVED lines=10> */
.L_x_242:
[----:B------:R-:W-:Y:S05]  /*6b90*/  BSYNC B1 ;  /* 0x0000000000017941 */ /* 0x000fea0003800000 */
.L_x_241:
        /* <DEDUP_REMOVED lines=10> */
.L_x_244:
[----:B------:R-:W-:Y:S05]  /*6c40*/  BSYNC B1 ;  /* 0x0000000000017941 */ /* 0x000fea0003800000 */
.L_x_243:
        /* <DEDUP_REMOVED lines=9> */
.L_x_246:
[----:B------:R-:W-:Y:S05]  /*6ce0*/  BSYNC B1 ;  /* 0x0000000000017941 */ /* 0x000fea0003800000 */
.L_x_245:
        /* <DEDUP_REMOVED lines=9> */
.L_x_248:
[----:B------:R-:W-:Y:S05]  /*6d80*/  BSYNC B1 ;  /* 0x0000000000017941 */ /* 0x000fea0003800000 */
.L_x_247:
        /* <DEDUP_REMOVED lines=10> */
.L_x_250:
[----:B------:R-:W-:Y:S05]  /*6e30*/  BSYNC B1 ;  /* 0x0000000000017941 */ /* 0x000fea0003800000 */
.L_x_249:
        /* <DEDUP_REMOVED lines=10> */
.L_x_252:
[----:B------:R-:W-:Y:S05]  /*6ee0*/  BSYNC B1 ;  /* 0x0000000000017941 */ /* 0x000fea0003800000 */
.L_x_251:
        /* <DEDUP_REMOVED lines=9> */
.L_x_254:
[----:B------:R-:W-:Y:S05]  /*6f80*/  BSYNC B1 ;  /* 0x0000000000017941 */ /* 0x000fea0003800000 */
.L_x_253:
        /* <DEDUP_REMOVED lines=9> */
.L_x_256:
[----:B------:R-:W-:Y:S05]  /*7020*/  BSYNC B1 ;  /* 0x0000000000017941 */ /* 0x000fea0003800000 */
.L_x_255:
        /* <DEDUP_REMOVED lines=10> */
.L_x_258:
[----:B------:R-:W-:Y:S05]  /*70d0*/  BSYNC B1 ;  /* 0x0000000000017941 */ /* 0x000fea0003800000 */
.L_x_257:
        /* <DEDUP_REMOVED lines=10> */
.L_x_260:
[----:B------:R-:W-:Y:S05]  /*7180*/  BSYNC B1 ;  /* 0x0000000000017941 */ /* 0x000fea0003800000 */
.L_x_259:
        /* <DEDUP_REMOVED lines=9> */
.L_x_262:
[----:B------:R-:W-:Y:S05]  /*7220*/  BSYNC B1 ;  /* 0x0000000000017941 */ /* 0x000fea0003800000 */
.L_x_261:
        /* <DEDUP_REMOVED lines=9> */
.L_x_264:
[----:B------:R-:W-:Y:S05]  /*72c0*/  BSYNC B1 ;  /* 0x0000000000017941 */ /* 0x000fea0003800000 */
.L_x_263:
        /* <DEDUP_REMOVED lines=10> */
.L_x_266:
[----:B------:R-:W-:Y:S05]  /*7370*/  BSYNC B1 ;  /* 0x0000000000017941 */ /* 0x000fea0003800000 */
.L_x_265:
        /* <DEDUP_REMOVED lines=10> */
.L_x_268:
[----:B------:R-:W-:Y:S05]  /*7420*/  BSYNC B1 ;  /* 0x0000000000017941 */ /* 0x000fea0003800000 */
.L_x_267:
        /* <DEDUP_REMOVED lines=9> */
.L_x_270:
[----:B------:R-:W-:Y:S05]  /*74c0*/  BSYNC B1 ;  /* 0x0000000000017941 */ /* 0x000fea0003800000 */
.L_x_269:
        /* <DEDUP_REMOVED lines=9> */
.L_x_272:
[----:B------:R-:W-:Y:S05]  /*7560*/  BSYNC B1 ;  /* 0x0000000000017941 */ /* 0x000fea0003800000 */
.L_x_271:
        /* <DEDUP_REMOVED lines=10> */
.L_x_274:
[----:B------:R-:W-:Y:S05]  /*7610*/  BSYNC B1 ;  /* 0x0000000000017941 */ /* 0x000fea0003800000 */
.L_x_273:
        /* <DEDUP_REMOVED lines=10> */
.L_x_276:
[----:B------:R-:W-:Y:S05]  /*76c0*/  BSYNC B1 ;  /* 0x0000000000017941 */ /* 0x000fea0003800000 */
.L_x_275:
        /* <DEDUP_REMOVED lines=9> */
.L_x_278:
[----:B------:R-:W-:Y:S05]  /*7760*/  BSYNC B1 ;  /* 0x0000000000017941 */ /* 0x000fea0003800000 */
.L_x_277:
        /* <DEDUP_REMOVED lines=9> */
.L_x_280:
[----:B------:R-:W-:Y:S05]  /*7800*/  BSYNC B1 ;  /* 0x0000000000017941 */ /* 0x000fea0003800000 */
.L_x_279:
        /* <DEDUP_REMOVED lines=10> */
.L_x_282:
[----:B------:R-:W-:Y:S05]  /*78b0*/  BSYNC B1 ;  /* 0x0000000000017941 */ /* 0x000fea0003800000 */
.L_x_281:
        /* <DEDUP_REMOVED lines=10> */
.L_x_284:
[----:B------:R-:W-:Y:S05]  /*7960*/  BSYNC B1 ;  /* 0x0000000000017941 */ /* 0x000fea0003800000 */
.L_x_283:
        /* <DEDUP_REMOVED lines=9> */
.L_x_286:
[----:B------:R-:W-:Y:S05]  /*7a00*/  BSYNC B1 ;  /* 0x0000000000017941 */ /* 0x000fea0003800000 */
.L_x_285:
[----:B0----5:R-:W-:Y:S01]  /*7a10*/  HADD2.F32 R3, -RZ, R18.H0_H0 ;  /* 0x20000012ff037230 */ /* 0x021fe20000004100 */
[----:B------:R-:W-:Y:S01]  /*7a20*/  ISETP.GT.AND P0, PT, R4, 0x8, P0 ;  /* 0x000000080400780c */ /* 0x000fe20000704270 */
[----:B------:R-:W-:Y:S01]  /*7a30*/  @P1 IMAD.MOV.U32 R2, RZ, RZ, R10 ;  /* 0x000000ffff021224 */ /* 0x000fe200078e000a */
[----:B------:R-:W-:Y:S02]  /*7a40*/  BSSY B1, `(.L_x_287) ;  /* 0x0000009000017945 */ /* 0x000fe40003800000 */
[----:B------:R-:W-:-:S04]  /*7a50*/  FMUL R3, R3, R22 ;  /* 0x0000001603037220 */ /* 0x000fc80000400000 */
[----:B------:R-:W-:-:S05]  /*7a60*/  FFMA R3, R150, R23, R3 ;  /* 0x0000001796037223 */ /* 0x000fca0000000003 */
[----:B------:R-:W-:-:S04]  /*7a70*/  F2FP.F16.F32.PACK_AB R3, RZ, R3 ;  /* 0x00000003ff03723e */ /* 0x000fc800000000ff */
[----:B------:R-:W-:Y:S01]  /*7a80*/  PRMT R0, R3, 0x7610, R0 ;  /* 0x0000761003007816 */ /* 0x000fe20000000000 */
[----:B------:R-:W-:-:S05]  /*7a90*/  @P1 IMAD.MOV.U32 R3, RZ, RZ, R11 ;  /* 0x000000ffff031224 */ /* 0x000fca00078e000b */
[----:B------:R0:W-:Y:S01]  /*7aa0*/  @P1 STG.E.U16 desc[UR50][R2.64+0x1f0], R0 ;  /* 0x0001f00002001986 */ /* 0x0001e2000c101532 */
[----:B------:R-:W-:Y:S05]  /*7ab0*/  @!P0 BRA `(.L_x_288) ;  /* 0x0000000000048947 */ /* 0x000fea0003800000 */
[----:B------:R0:W5:Y:S02]  /*7ac0*/  LDG.E.LTC128B.U16 R18, desc[UR50][R8.64+0x1f2] ;  /* 0x0001f23208127981 */ /* 0x000164000c1e1520 */
.L_x_288:
[----:B------:R-:W-:Y:S05]  /*7ad0*/  BSYNC B1 ;  /* 0x0000000000017941 */ /* 0x000fea0003800000 */
.L_x_287:
[----:B------:R-:W-:Y:S05]  /*7ae0*/  @!P0 BRA `(.L_x_289) ;  /* 0x0000002400408947 */ /* 0x000fea0003800000 */
[----:B0----5:R-:W-:-:S05]  /*7af0*/  HADD2.F32 R3, -RZ, R18.H0_H0 ;  /* 0x20000012ff037230 */ /* 0x021fca0000004100 */
[----:B------:R-:W-:-:S04]  /*7b00*/  FMUL R0, R3, R22 ;  /* 0x0000001603007220 */ /* 0x000fc80000400000 */
[----:B------:R-:W-:-:S05]  /*7b10*/  FFMA R0, R151, R23, R0 ;  /* 0x0000001797007223 */ /* 0x000fca0000000000 */
[----:B------:R-:W-:-:S05]  /*7b20*/  F2FP.F16.F32.PACK_AB R0, RZ, R0 ;  /* 0x00000000ff00723e */ /* 0x000fca00000000ff */
[----:B------:R0:W-:Y:S01]  /*7b30*/  STG.E.U16 desc[UR50][R10.64+0x1f2], R0 ;  /* 0x0001f2000a007986 */ /* 0x0001e2000c101532 */
[----:B------:R-:W-:Y:S05]  /*7b40*/  BRA `(.L_x_289) ;  /* 0x0000002400287947 */ /* 0x000fea0003800000 */
.L_x_36:
[----:B------:R-:W-:Y:S01]  /*7b50*/  ISETP.GT.AND P0, PT, R0, 0x1, PT ;  /* 0x000000010000780c */ /* 0x000fe20003f04270 */
[----:B------:R-:W-:Y:S01]  /*7b60*/  ULDC.64 UR4, c[0x0][0x5c0] ;  /* 0x0001700000047ab9 */ /* 0x000fe20000000a00 */
[-C--:B------:R-:W-:Y:S01]  /*7b70*/  FMUL R24, R24, R23.reuse ;  /* 0x0000001718187220 */ /* 0x080fe20000400000 */
[-C--:B------:R-:W-:Y:S01]  /*7b80*/  FMUL R25, R25, R23.reuse ;  /* 0x0000001719197220 */ /* 0x080fe20000400000 */
[----:B------:R-:W-:Y:S01]  /*7b90*/  ISETP.GT.AND P3, PT, R4, RZ, P0 ;  /* 0x000000ff0400720c */ /* 0x000fe20000764270 */
[-C--:B------:R-:W-:Y:S01]  /*7ba0*/  FMUL R26, R26, R23.reuse ;  /* 0x000000171a1a7220 */ /* 0x080fe20000400000 */
[----:B------:R-:W-:Y:S01]  /*7bb0*/  LEA R2, P4, R172, UR4, 0x1 ;  /* 0x00000004ac027c11 */ /* 0x000fe2000f8808ff */
[-C--:B------:R-:W-:Y:S01]  /*7bc0*/  FMUL R27, R27, R23.reuse ;  /* 0x000000171b1b7220 */ /* 0x080fe20000400000 */
[----:B------:R-:W-:Y:S01]  /*7bd0*/  F2FP.F16.F32.PACK_AB R24, RZ, R24 ;  /* 0x00000018ff18723e */ /* 0x000fe200000000ff */
[-C--:B------:R-:W-:Y:S01]  /*7be0*/  FMUL R28, R28, R23.reuse ;  /* 0x000000171c1c7220 */ /* 0x080fe20000400000 */
[----:B------:R-:W-:Y:S01]  /*7bf0*/  LEA.HI.X R3, R172, UR5, R175, 0x1, P4 ;  /* 0x00000005ac037c11 */ /* 0x000fe2000a0f0caf */
[----:B------:R-:W-:Y:S01]  /*7c00*/  FMUL R29, R29, R23 ;  /* 0x000000171d1d7220 */ /* 0x000fe20000400000 */
[----:B------:R-:W-:Y:S01]  /*7c10*/  F2FP.F16.F32.PACK_AB R25, RZ, R25 ;  /* 0x00000019ff19723e */ /* 0x000fe200000000ff */
[-C--:B------:R-:W-:Y:S01]  /*7c20*/  FMUL R30, R30, R23.reuse ;  /* 0x000000171e1e7220 */ /* 0x080fe20000400000 */
[----:B------:R-:W-:Y:S01]  /*7c30*/  SHF.L.U64.HI R11, R10, 0x4, R11 ;  /* 0x000000040a0b7819 */ /* 0x000fe2000001020b */
[----:B------:R-:W-:Y:S01]  /*7c40*/  @P1 STG.E.U16 desc[UR50][R2.64], R24 ;  /* 0x0000001802001986 */ /* 0x000fe2000c101532 */
[----:B------:R-:W-:Y:S01]  /*7c50*/  ISETP.GT.AND P1, PT, R0, 0x8, PT ;  /* 0x000000080000780c */ /* 0x000fe20003f24270 */
[-C--:B------:R-:W-:Y:S01]  /*7c60*/  FMUL R31, R31, R23.reuse ;  /* 0x000000171f1f7220 */ /* 0x080fe20000400000 */
[----:B------:R-:W-:Y:S01]  /*7c70*/  ISETP.GT.AND P4, PT, R4, 0x8, P0 ;  /* 0x000000080400780c */ /* 0x000fe20000784270 */
[----:B------:R-:W-:Y:S01]  /*7c80*/  @P3 STG.E.U16 desc[UR50][R2.64+0x2], R25 ;  /* 0x0000021902003986 */ /* 0x000fe2000c101532 */
[----:B------:R-:W-:Y:S01]  /*7c90*/  LEA R6, P3, R10, R2, 0x4 ;  /* 0x000000020a067211 */ /* 0x000fe200078620ff */
[-C--:B------:R-:W-:Y:S01]  /*7ca0*/  FMUL R32, R32, R23.reuse ;  /* 0x0000001720207220 */ /* 0x080fe20000400000 */
[----:B------:R-:W-:Y:S01]  /*7cb0*/  ISETP.GT.AND P2, PT, R4, 0x8, P2 ;  /* 0x000000080400780c */ /* 0x000fe20001744270 */
[-C--:B------:R-:W-:Y:S01]  /*7cc0*/  FMUL R33, R33, R23.reuse ;  /* 0x0000001721217220 */ /* 0x080fe20000400000 */
[----:B------:R-:W-:Y:S01]  /*7cd0*/  ISETP.GT.AND P0, PT, R0, 0x9, PT ;  /* 0x000000090000780c */ /* 0x000fe20003f04270 */
[----:B------:R-:W-:Y:S01]  /*7ce0*/  IMAD.X R7, R11, 0x1, R3, P3 ;  /* 0x000000010b077824 */ /* 0x000fe200018e0603 */
[----:B------:R-:W-:Y:S01]  /*7cf0*/  ISETP.GT.AND P5, PT, R4, RZ, P1 ;  /* 0x000000ff0400720c */ /* 0x000fe20000fa4270 */
[-C--:B------:R-:W-:Y:S01]  /*7d00*/  FMUL R34, R34, R23.reuse ;  /* 0x0000001722227220 */ /* 0x080fe20000400000 */
[----:B------:R-:W-:Y:S01]  /*7d10*/  ISETP.GT.AND P3, PT, R4, RZ, P0 ;  /* 0x000000ff0400720c */ /* 0x000fe20000764270 */
[-C--:B------:R-:W-:Y:S01]  /*7d20*/  FMUL R35, R35, R23.reuse ;  /* 0x0000001723237220 */ /* 0x080fe20000400000 */
[----:B------:R-:W-:Y:S01]  /*7d30*/  F2FP.F16.F32.PACK_AB R26, RZ, R26 ;  /* 0x0000001aff1a723e */ /* 0x000fe200000000ff */
[----:B------:R-:W-:Y:S01]  /*7d40*/  FMUL R36, R36, R23 ;  /* 0x0000001724247220 */ /* 0x000fe20000400000 */
[----:B------:R-:W-:Y:S01]  /*7d50*/  F2FP.F16.F32.PACK_AB R27, RZ, R27 ;  /* 0x0000001bff1b723e */ /* 0x000fe200000000ff */
[----:B------:R-:W-:Y:S01]  /*7d60*/  FMUL R37, R37, R23 ;  /* 0x0000001725257220 */ /* 0x000fe20000400000 */
[----:B------:R-:W-:Y:S01]  /*7d70*/  F2FP.F16.F32.PACK_AB R28, RZ, R28 ;  /* 0x0000001cff1c723e */ /* 0x000fe200000000ff */
[----:B------:R-:W-:Y:S01]  /*7d80*/  @P2 STG.E.U16 desc[UR50][R6.64], R26 ;  /* 0x0000001a06002986 */ /* 0x000fe2000c101532 */
[----:B------:R-:W-:Y:S01]  /*7d90*/  F2FP.F16.F32.PACK_AB R29, RZ, R29 ;  /* 0x0000001dff1d723e */ /* 0x000fe200000000ff */
[-C--:B------:R-:W-:Y:S01]  /*7da0*/  FMUL R38, R38, R23.reuse ;  /* 0x0000001726267220 */ /* 0x080fe20000400000 */
[----:B------:R-:W-:Y:S01]  /*7db0*/  ISETP.GT.AND P2, PT, R4, 0x8, P1 ;  /* 0x000000080400780c */ /* 0x000fe20000f44270 */
[----:B------:R-:W-:Y:S01]  /*7dc0*/  @P4 STG.E.U16 desc[UR50][R6.64+0x2], R27 ;  /* 0x0000021b06004986 */ /* 0x000fe2000c101532 */
[----:B------:R-:W-:Y:S01]  /*7dd0*/  ISETP.GT.AND P1, PT, R0, 0x10, PT ;  /* 0x000000100000780c */ /* 0x000fe20003f24270 */
[-C--:B------:R-:W-:Y:S01]  /*7de0*/  FMUL R39, R39, R23.reuse ;  /* 0x0000001727277220 */ /* 0x080fe20000400000 */
[----:B------:R-:W-:Y:S01]  /*7df0*/  F2FP.F16.F32.PACK_AB R30, RZ, R30 ;  /* 0x0000001eff1e723e */ /* 0x000fe200000000ff */
[----:B------:R-:W-:Y:S01]  /*7e00*/  @P5 STG.E.U16 desc[UR50][R2.64+0x10], R28 ;  /* 0x0000101c02005986 */ /* 0x000fe2000c101532 */
[----:B------:R-:W-:Y:S01]  /*7e10*/  ISETP.GT.AND P4, PT, R4, RZ, P1 ;  /* 0x000000ff0400720c */ /* 0x000fe20000f84270 */
[----:B------:R-:W-:Y:S01]  /*7e20*/  FMUL R40, R40, R23 ;  /* 0x0000001728287220 */ /* 0x000fe20000400000 */
[----:B------:R-:W-:Y:S01]  /*7e30*/  F2FP.F16.F32.PACK_AB R31, RZ, R31 ;  /* 0x0000001fff1f723e */ /* 0x000fe200000000ff */
[----:B------:R-:W-:Y:S01]  /*7e40*/  @P3 STG.E.U16 desc[UR50][R2.64+0x12], R29 ;  /* 0x0000121d02003986 */ /* 0x000fe2000c101532 */
[----:B------:R-:W-:Y:S01]  /*7e50*/  ISETP.GT.AND P3, PT, R4, 0x8, P0 ;  /* 0x000000080400780c */ /* 0x000fe20000764270 */
[-C--:B------:R-:W-:Y:S01]  /*7e60*/  FMUL R41, R41, R23.reuse ;  /* 0x0000001729297220 */ /* 0x080fe20000400000 */
[----:B------:R-:W-:Y:S01]  /*7e70*/  ISETP.GT.AND P0, PT, R0, 0x11, PT ;  /* 0x000000110000780c */ /* 0x000fe20003f04270 */
[----:B------:R-:W-:Y:S01]  /*7e80*/  @P2 STG.E.U16 desc[UR50][R6.64+0x10], R30 ;  /* 0x0000101e06002986 */ /* 0x000fe2000c101532 */
[----:B------:R-:W-:Y:S01]  /*7e90*/  F2FP.F16.F32.PACK_AB R32, RZ, R32 ;  /* 0x00000020ff20723e */ /* 0x000fe200000000ff */
[-C--:B------:R-:W-:Y:S01]  /*7ea0*/  FMUL R42, R42, R23.reuse ;  /* 0x000000172a2a7220 */ /* 0x080fe20000400000 */
[C---:B------:R-:W-:Y:S01]  /*7eb0*/  ISETP.GT.AND P5, PT, R4.reuse, RZ, P0 ;  /* 0x000000ff0400720c */ /* 0x040fe200007a4270 */
[-C--:B------:R-:W-:Y:S01]  /*7ec0*/  FMUL R43, R43, R23.reuse ;  /* 0x000000172b2b7220 */ /* 0x080fe20000400000 */
[----:B------:R-:W-:Y:S01]  /*7ed0*/  ISETP.GT.AND P2, PT, R4, 0x8, P1 ;  /* 0x000000080400780c */ /* 0x000fe20000f44270 */
[-C--:B------:R-:W-:Y:S01]  /*7ee0*/  FMUL R44, R44, R23.reuse ;  /* 0x000000172c2c7220 */ /* 0x080fe20000400000 */
[----:B------:R-:W-:Y:S01]  /*7ef0*/  ISETP.GT.AND P1, PT, R0, 0x18, PT ;  /* 0x000000180000780c */ /* 0x000fe20003f24270 */
[----:B------:R-:W-:Y:S01]  /*7f00*/  FMUL R45, R45, R23 ;  /* 0x000000172d2d7220 */ /* 0x000fe20000400000 */
[----:B------:R-:W-:Y:S01]  /*7f10*/  F2FP.F16.F32.PACK_AB R33, RZ, R33 ;  /* 0x00000021ff21723e */ /* 0x000fe200000000ff */
[----:B------:R-:W-:Y:S01]  /*7f20*/  @P3 STG.E.U16 desc[UR50][R6.64+0x12], R31 ;  /* 0x0000121f06003986 */ /* 0x000fe2000c101532 */
[----:B------:R-:W-:Y:S01]  /*7f30*/  ISETP.GT.AND P3, PT, R4, 0x8, P0 ;  /* 0x000000080400780c */ /* 0x000fe20000764270 */
[-C--:B------:R-:W-:Y:S01]  /*7f40*/  FMUL R46, R46, R23.reuse ;  /* 0x000000172e2e7220 */ /* 0x080fe20000400000 */
[----:B------:R-:W-:Y:S01]  /*7f50*/  ISETP.GT.AND P0, PT, R0, 0x19, PT ;  /* 0x000000190000780c */ /* 0x000fe20003f04270 */
[----:B------:R-:W-:Y:S01]  /*7f60*/  @P4 STG.E.U16 desc[UR50][R2.64+0x20], R32 ;  /* 0x0000202002004986 */ /* 0x000fe2000c101532 */
[C---:B------:R-:W-:Y:S01]  /*7f70*/  ISETP.GT.AND P4, PT, R4.reuse, RZ, P1 ;  /* 0x000000ff0400720c */ /* 0x040fe20000f84270 */
[-C--:B------:R-:W-:Y:S01]  /*7f80*/  FMUL R47, R47, R23.reuse ;  /* 0x000000172f2f7220 */ /* 0x080fe20000400000 */
[----:B------:R-:W-:Y:S01]  /*7f90*/  F2FP.F16.F32.PACK_AB R34, RZ, R34 ;  /* 0x00000022ff22723e */ /* 0x000fe200000000ff */
[----:B------:R-:W-:Y:S01]  /*7fa0*/  @P5 STG.E.U16 desc[UR50][R2.64+0x22], R33 ;  /* 0x0000222102005986 */ /* 0x000fe2000c101532 */
[----:B------:R-:W-:Y:S01]  /*7fb0*/  ISETP.GT.AND P5, PT, R4, RZ, P0 ;  /* 0x000000ff0400720c */ /* 0x000fe200007a4270 */
        /* <DEDUP_REMOVED lines=15> */
[----:B------:R-:W-:Y:S01]  /*80b0*/  ISETP.GT.AND P4, PT, R4, RZ, P1 ;  /* 0x000000ff0400720c */ /* 0x000fe20000f84270 */
[-C--:B------:R-:W-:Y:S01]  /*80c0*/  FMUL R52, R52, R23.reuse ;  /* 0x0000001734347220 */ /* 0x080fe20000400000 */
[----:B------:R-:W-:Y:S01]  /*80d0*/  F2FP.F16.F32.PACK_AB R38, RZ, R38 ;  /* 0x00000026ff26723e */ /* 0x000fe200000000ff */
[-C--:B------:R-:W-:Y:S01]  /*80e0*/  FMUL R53, R53, R23.reuse ;  /* 0x0000001735357220 */ /* 0x080fe20000400000 */
        /* <DEDUP_REMOVED lines=325> */
[----:B------:R-:W-:Y:S01]  /*9540*/  FMUL R151, R151, R23 ;  /* 0x0000001797977220 */ /* 0x000fe20000400000 */
[----:B------:R-:W-:Y:S01]  /*9550*/  ISETP.GT.AND P2, PT, R4, 0x8, P1 ;  /* 0x000000080400780c */ /* 0x000fe20000f44270 */
[----:B------:R-:W-:Y:S01]  /*9560*/  @P3 STG.E.U16 desc[UR50][R6.64+0x132], R103 ;  /* 0x0001326706003986 */ /* 0x000fe2000c101532 */
[----:B------:R-:W-:-:S02]  /*9570*/  ISETP.GT.AND P1, PT, R0, 0xa8, PT ;  /* 0x000000a80000780c */ /* 0x000fc40003f24270 */
[----:B------:R-:W-:Y:S01]  /*9580*/  F2FP.F16.F32.PACK_AB R105, RZ, R105 ;  /* 0x00000069ff69723e */ /* 0x000fe200000000ff */
[----:B------:R-:W-:Y:S01]  /*9590*/  @P4 STG.E.U16 desc[UR50][R2.64+0x140], R104 ;  /* 0x0001406802004986 */ /* 0x000fe2000c101532 */
[----:B------:R-:W-:Y:S02]  /*95a0*/  ISETP.GT.AND P3, PT, R4, 0x8, P0 ;  /* 0x000000080400780c */ /* 0x000fe40000764270 */
[----:B------:R-:W-:Y:S01]  /*95b0*/  ISETP.GT.AND P0, PT, R0, 0xa9, PT ;  /* 0x000000a90000780c */ /* 0x000fe20003f04270 */
[----:B------:R-:W-:Y:S01]  /*95c0*/  @P5 STG.E.U16 desc[UR50][R2.64+0x142], R105 ;  /* 0x0001426902005986 */ /* 0x000fe2000c101532 */
[C---:B------:R-:W-:Y:S02]  /*95d0*/  ISETP.GT.AND P4, PT, R4.reuse, RZ, P1 ;  /* 0x000000ff0400720c */ /* 0x040fe40000f84270 */
[----:B------:R-:W-:Y:S02]  /*95e0*/  F2FP.F16.F32.PACK_AB R106, RZ, R106 ;  /* 0x0000006aff6a723e */ /* 0x000fe400000000ff */
[----:B------:R-:W-:-:S02]  /*95f0*/  ISETP.GT.AND P5, PT, R4, RZ, P0 ;  /* 0x000000ff0400720c */ /* 0x000fc400007a4270 */
[----:B------:R-:W-:Y:S01]  /*9600*/  F2FP.F16.F32.PACK_AB R107, RZ, R107 ;  /* 0x0000006bff6b723e */ /* 0x000fe200000000ff */
[----:B------:R-:W-:Y:S01]  /*9610*/  @P2 STG.E.U16 desc[UR50][R6.64+0x140], R106 ;  /* 0x0001406a06002986 */ /* 0x000fe2000c101532 */
[----:B------:R-:W-:Y:S02]  /*9620*/  F2FP.F16.F32.PACK_AB R108, RZ, R108 ;  /* 0x0000006cff6c723e */ /* 0x000fe400000000ff */
[----:B------:R-:W-:Y:S01]  /*9630*/  ISETP.GT.AND P2, PT, R4, 0x8, P1 ;  /* 0x000000080400780c */ /* 0x000fe20000f44270 */
[----:B------:R-:W-:Y:S01]  /*9640*/  @P3 STG.E.U16 desc[UR50][R6.64+0x142], R107 ;  /* 0x0001426b06003986 */ /* 0x000fe2000c101532 */
[----:B------:R-:W-:Y:S02]  /*9650*/  ISETP.GT.AND P1, PT, R0, 0xb0, PT ;  /* 0x000000b00000780c */ /* 0x000fe40003f24270 */
[----:B------:R-:W-:Y:S01]  /*9660*/  F2FP.F16.F32.PACK_AB R109, RZ, R109 ;  /* 0x0000006dff6d723e */ /* 0x000fe200000000ff */
[----:B------:R-:W-:Y:S01]  /*9670*/  @P4 STG.E.U16 desc[UR50][R2.64+0x150], R108 ;  /* 0x0001506c02004986 */ /* 0x000fe2000c101532 */
[----:B------:R-:W-:-:S02]  /*9680*/  ISETP.GT.AND P3, PT, R4, 0x8, P0 ;  /* 0x000000080400780c */ /* 0x000fc40000764270 */
[----:B------:R-:W-:Y:S01]  /*9690*/  ISETP.GT.AND P0, PT, R0, 0xb1, PT ;  /* 0x000000b10000780c */ /* 0x000fe20003f04270 */
[----:B------:R-:W-:Y:S01]  /*96a0*/  @P5 STG.E.U16 desc[UR50][R2.64+0x152], R109 ;  /* 0x0001526d02005986 */ /* 0x000fe2000c101532 */
[C---:B------:R-:W-:Y:S02]  /*96b0*/  ISETP.GT.AND P4, PT, R4.reuse, RZ, P1 ;  /* 0x000000ff0400720c */ /* 0x040fe40000f84270 */
[----:B------:R-:W-:Y:S02]  /*96c0*/  F2FP.F16.F32.PACK_AB R110, RZ, R110 ;  /* 0x0000006eff6e723e */ /* 0x000fe400000000ff */
[----:B------:R-:W-:Y:S02]  /*96d0*/  ISETP.GT.AND P5, PT, R4, RZ, P0 ;  /* 0x000000ff0400720c */ /* 0x000fe400007a4270 */
[----:B------:R-:W-:Y:S01]  /*96e0*/  F2FP.F16.F32.PACK_AB R111, RZ, R111 ;  /* 0x0000006fff6f723e */ /* 0x000fe200000000ff */
[----:B------:R-:W-:Y:S01]  /*96f0*/  @P2 STG.E.U16 desc[UR50][R6.64+0x150], R110 ;  /* 0x0001506e06002986 */ /* 0x000fe2000c101532 */
[----:B------:R-:W-:-:S02]  /*9700*/  F2FP.F16.F32.PACK_AB R112, RZ, R112 ;  /* 0x00000070ff70723e */ /* 0x000fc400000000ff */
[----:B------:R-:W-:Y:S01]  /*9710*/  ISETP.GT.AND P2, PT, R4, 0x8, P1 ;  /* 0x000000080400780c */ /* 0x000fe20000f44270 */
[----:B------:R-:W-:Y:S01]  /*9720*/  @P3 STG.E.U16 desc[UR50][R6.64+0x152], R111 ;  /* 0x0001526f06003986 */ /* 0x000fe2000c101532 */
[----:B------:R-:W-:Y:S02]  /*9730*/  ISETP.GT.AND P1, PT, R0, 0xb8, PT ;  /* 0x000000b80000780c */ /* 0x000fe40003f24270 */
[----:B------:R-:W-:Y:S01]  /*9740*/  F2FP.F16.F32.PACK_AB R113, RZ, R113 ;  /* 0x00000071ff71723e */ /* 0x000fe200000000ff */
[----:B------:R-:W-:Y:S01]  /*9750*/  @P4 STG.E.U16 desc[UR50][R2.64+0x160], R112 ;  /* 0x0001607002004986 */ /* 0x000fe2000c101532 */
[----:B------:R-:W-:Y:S02]  /*9760*/  ISETP.GT.AND P3, PT, R4, 0x8, P0 ;  /* 0x000000080400780c */ /* 0x000fe40000764270 */
[----:B------:R-:W-:Y:S01]  /*9770*/  ISETP.GT.AND P0, PT, R0, 0xb9, PT ;  /* 0x000000b90000780c */ /* 0x000fe20003f04270 */
[----:B------:R-:W-:Y:S01]  /*9780*/  @P5 STG.E.U16 desc[UR50][R2.64+0x162], R113 ;  /* 0x0001627102005986 */ /* 0x000fe2000c101532 */
[----:B------:R-:W-:-:S02]  /*9790*/  ISETP.GT.AND P4, PT, R4, RZ, P1 ;  /* 0x000000ff0400720c */ /* 0x000fc40000f84270 */
[----:B------:R-:W-:Y:S02]  /*97a0*/  F2FP.F16.F32.PACK_AB R114, RZ, R114 ;  /* 0x00000072ff72723e */ /* 0x000fe400000000ff */
[C---:B------:R-:W-:Y:S02]  /*97b0*/  ISETP.GT.AND P5, PT, R4.reuse, RZ, P0 ;  /* 0x000000ff0400720c */ /* 0x040fe400007a4270 */
[----:B------:R-:W-:Y:S01]  /*97c0*/  F2FP.F16.F32.PACK_AB R115, RZ, R115 ;  /* 0x00000073ff73723e */ /* 0x000fe200000000ff */
[----:B------:R-:W-:Y:S01]  /*97d0*/  @P2 STG.E.U16 desc[UR50][R6.64+0x160], R114 ;  /* 0x0001607206002986 */ /* 0x000fe2000c101532 */
[----:B------:R-:W-:Y:S02]  /*97e0*/  F2FP.F16.F32.PACK_AB R116, RZ, R116 ;  /* 0x00000074ff74723e */ /* 0x000fe400000000ff */
        /* <DEDUP_REMOVED lines=65> */
[----:B------:R-:W-:Y:S02]  /*9c00*/  ISETP.GT.AND P5, PT, R4, RZ, P0 ;  /* 0x000000ff0400720c */ /* 0x000fe400007a4270 */
[----:B------:R-:W-:Y:S02]  /*9c10*/  F2FP.F16.F32.PACK_AB R134, RZ, R134 ;  /* 0x00000086ff86723e */ /* 0x000fe400000000ff */
[----:B------:R-:W-:Y:S02]  /*9c20*/  F2FP.F16.F32.PACK_AB R135, RZ, R135 ;  /* 0x00000087ff87723e */ /* 0x000fe400000000ff */
[----:B------:R-:W-:Y:S01]  /*9c30*/  F2FP.F16.F32.PACK_AB R136, RZ, R136 ;  /* 0x00000088ff88723e */ /* 0x000fe200000000ff */
[----:B------:R-:W-:Y:S01]  /*9c40*/  @P2 STG.E.U16 desc[UR50][R6.64+0x1b0], R134 ;  /* 0x0001b08606002986 */ /* 0x000fe2000c101532 */
[----:B------:R-:W-:-:S02]  /*9c50*/  F2FP.F16.F32.PACK_AB R137, RZ, R137 ;  /* 0x00000089ff89723e */ /* 0x000fc400000000ff */
[C---:B------:R-:W-:Y:S01]  /*9c60*/  ISETP.GT.AND P1, PT, R4.reuse, 0x8, P1 ;  /* 0x000000080400780c */ /* 0x040fe20000f24270 */
[----:B------:R-:W-:Y:S01]  /*9c70*/  @P3 STG.E.U16 desc[UR50][R6.64+0x1b2], R135 ;  /* 0x0001b28706003986 */ /* 0x000fe2000c101532 */
[----:B------:R-:W-:Y:S02]  /*9c80*/  ISETP.GT.AND P2, PT, R4, 0x8, P0 ;  /* 0x000000080400780c */ /* 0x000fe40000744270 */
[C---:B------:R-:W-:Y:S01]  /*9c90*/  ISETP.GT.AND P0, PT, R0.reuse, 0xe9, PT ;  /* 0x000000e90000780c */ /* 0x040fe20003f04270 */
[----:B------:R-:W-:Y:S01]  /*9ca0*/  @P4 STG.E.U16 desc[UR50][R2.64+0x1c0], R136 ;  /* 0x0001c08802004986 */ /* 0x000fe2000c101532 */
[----:B------:R-:W-:Y:S02]  /*9cb0*/  ISETP.GT.AND P4, PT, R0, 0xe8, PT ;  /* 0x000000e80000780c */ /* 0x000fe40003f84270 */
[----:B------:R-:W-:Y:S01]  /*9cc0*/  F2FP.F16.F32.PACK_AB R138, RZ, R138 ;  /* 0x0000008aff8a723e */ /* 0x000fe200000000ff */
[----:B------:R-:W-:Y:S01]  /*9cd0*/  @P5 STG.E.U16 desc[UR50][R2.64+0x1c2], R137 ;  /* 0x0001c28902005986 */ /* 0x000fe2000c101532 */
[----:B------:R-:W-:-:S02]  /*9ce0*/  ISETP.GT.AND P5, PT, R4, RZ, P4 ;  /* 0x000000ff0400720c */ /* 0x000fc400027a4270 */
[----:B------:R-:W-:Y:S01]  /*9cf0*/  F2FP.F16.F32.PACK_AB R139, RZ, R139 ;  /* 0x0000008bff8b723e */ /* 0x000fe200000000ff */
[----:B------:R-:W-:Y:S01]  /*9d00*/  @P1 STG.E.U16 desc[UR50][R6.64+0x1c0], R138 ;  /* 0x0001c08a06001986 */ /* 0x000fe2000c101532 */
[----:B------:R-:W-:Y:S02]  /*9d10*/  F2FP.F16.F32.PACK_AB R140, RZ, R140 ;  /* 0x0000008cff8c723e */ /* 0x000fe400000000ff */
[C---:B------:R-:W-:Y:S01]  /*9d20*/  ISETP.GT.AND P3, PT, R4.reuse, RZ, P0 ;  /* 0x000000ff0400720c */ /* 0x040fe20000764270 */
[----:B------:R-:W-:Y:S01]  /*9d30*/  @P2 STG.E.U16 desc[UR50][R6.64+0x1c2], R139 ;  /* 0x0001c28b06002986 */ /* 0x000fe2000c101532 */
[C---:B------:R-:W-:Y:S02]  /*9d40*/  ISETP.GT.AND P4, PT, R4.reuse, 0x8, P4 ;  /* 0x000000080400780c */ /* 0x040fe40002784270 */
[----:B------:R-:W-:Y:S02]  /*9d50*/  F2FP.F16.F32.PACK_AB R141, RZ, R141 ;  /* 0x0000008dff8d723e */ /* 0x000fe400000000ff */
[----:B------:R-:W-:Y:S01]  /*9d60*/  F2FP.F16.F32.PACK_AB R142, RZ, R142 ;  /* 0x0000008eff8e723e */ /* 0x000fe200000000ff */
[----:B------:R-:W-:Y:S01]  /*9d70*/  @P5 STG.E.U16 desc[UR50][R2.64+0x1d0], R140 ;  /* 0x0001d08c02005986 */ /* 0x000fe2000c101532 */
[----:B------:R-:W-:-:S02]  /*9d80*/  ISETP.GT.AND P5, PT, R4, 0x8, P0 ;  /* 0x000000080400780c */ /* 0x000fc400007a4270 */
[----:B------:R-:W-:Y:S02]  /*9d90*/  F2FP.F16.F32.PACK_AB R143, RZ, R143 ;  /* 0x0000008fff8f723e */ /* 0x000fe400000000ff */
[C---:B------:R-:W-:Y:S01]  /*9da0*/  ISETP.GT.AND P0, PT, R0.reuse, 0xf1, PT ;  /* 0x000000f10000780c */ /* 0x040fe20003f04270 */
[----:B------:R-:W-:Y:S01]  /*9db0*/  @P3 STG.E.U16 desc[UR50][R2.64+0x1d2], R141 ;  /* 0x0001d28d02003986 */ /* 0x000fe2000c101532 */
[----:B------:R-:W-:Y:S02]  /*9dc0*/  ISETP.GT.AND P3, PT, R0, 0xf0, PT ;  /* 0x000000f00000780c */ /* 0x000fe40003f64270 */
[----:B------:R-:W-:Y:S01]  /*9dd0*/  F2FP.F16.F32.PACK_AB R144, RZ, R144 ;  /* 0x00000090ff90723e */ /* 0x000fe200000000ff */
[----:B------:R-:W-:Y:S01]  /*9de0*/  @P4 STG.E.U16 desc[UR50][R6.64+0x1d0], R142 ;  /* 0x0001d08e06004986 */ /* 0x000fe2000c101532 */
[C---:B------:R-:W-:Y:S02]  /*9df0*/  ISETP.GT.AND P4, PT, R4.reuse, RZ, P3 ;  /* 0x000000ff0400720c */ /* 0x040fe40001f84270 */
[C---:B------:R-:W-:Y:S01]  /*9e00*/  ISETP.GT.AND P3, PT, R4.reuse, 0x8, P3 ;  /* 0x000000080400780c */ /* 0x040fe20001f64270 */
[----:B------:R-:W-:Y:S01]  /*9e10*/  @P5 STG.E.U16 desc[UR50][R6.64+0x1d2], R143 ;  /* 0x0001d28f06005986 */ /* 0x000fe2000c101532 */
[----:B------:R-:W-:-:S02]  /*9e20*/  ISETP.GT.AND P5, PT, R4, RZ, P0 ;  /* 0x000000ff0400720c */ /* 0x000fc400007a4270 */
[----:B------:R-:W-:Y:S02]  /*9e30*/  F2FP.F16.F32.PACK_AB R145, RZ, R145 ;  /* 0x00000091ff91723e */ /* 0x000fe400000000ff */
[----:B------:R-:W-:Y:S02]  /*9e40*/  ISETP.GT.AND P0, PT, R4, 0x8, P0 ;  /* 0x000000080400780c */ /* 0x000fe40000704270 */
[C---:B------:R-:W-:Y:S02]  /*9e50*/  ISETP.GT.AND P1, PT, R0.reuse, 0xf9, PT ;  /* 0x000000f90000780c */ /* 0x040fe40003f24270 */
[----:B------:R-:W-:Y:S01]  /*9e60*/  ISETP.GT.AND P2, PT, R0, 0xf8, PT ;  /* 0x000000f80000780c */ /* 0x000fe20003f44270 */
[----:B------:R-:W-:Y:S01]  /*9e70*/  @P4 STG.E.U16 desc[UR50][R2.64+0x1e0], R144 ;  /* 0x0001e09002004986 */ /* 0x000fe2000c101532 */
[C---:B------:R-:W-:Y:S01]  /*9e80*/  ISETP.GT.AND P4, PT, R4.reuse, RZ, P1 ;  /* 0x000000ff0400720c */ /* 0x040fe20000f84270 */
[----:B------:R-:W-:Y:S01]  /*9e90*/  @P3 IMAD.MOV.U32 R5, RZ, RZ, R7 ;  /* 0x000000ffff053224 */ /* 0x000fe200078e0007 */
[C---:B------:R-:W-:Y:S01]  /*9ea0*/  ISETP.GT.AND P1, PT, R4.reuse, 0x8, P1 ;  /* 0x000000080400780c */ /* 0x040fe20000f24270 */
[----:B------:R-:W-:Y:S01]  /*9eb0*/  @P5 STG.E.U16 desc[UR50][R2.64+0x1e2], R145 ;  /* 0x0001e29102005986 */ /* 0x000fe2000c101532 */
[----:B------:R-:W-:-:S02]  /*9ec0*/  ISETP.GT.AND P5, PT, R4, RZ, P2 ;  /* 0x000000ff0400720c */ /* 0x000fc400017a4270 */
[----:B------:R-:W-:Y:S01]  /*9ed0*/  ISETP.GT.AND P2, PT, R4, 0x8, P2 ;  /* 0x000000080400780c */ /* 0x000fe20001744270 */
[----:B------:R-:W-:Y:S01]  /*9ee0*/  @P3 IMAD.MOV.U32 R4, RZ, RZ, R6 ;  /* 0x000000ffff043224 */ /* 0x000fe200078e0006 */
[----:B------:R-:W-:Y:S02]  /*9ef0*/  F2FP.F16.F32.PACK_AB R146, RZ, R146 ;  /* 0x00000092ff92723e */ /* 0x000fe400000000ff */
[----:B------:R-:W-:Y:S02]  /*9f00*/  F2FP.F16.F32.PACK_AB R147, RZ, R147 ;  /* 0x00000093ff93723e */ /* 0x000fe400000000ff */
[----:B------:R-:W-:Y:S01]  /*9f10*/  F2FP.F16.F32.PACK_AB R148, RZ, R148 ;  /* 0x00000094ff94723e */ /* 0x000fe200000000ff */
[----:B------:R0:W-:Y:S01]  /*9f20*/  @P3 STG.E.U16 desc[UR50][R4.64+0x1e0], R146 ;  /* 0x0001e09204003986 */ /* 0x0001e2000c101532 */
[----:B------:R-:W-:Y:S02]  /*9f30*/  F2FP.F16.F32.PACK_AB R149, RZ, R149 ;  /* 0x00000095ff95723e */ /* 0x000fe400000000ff */
[----:B------:R-:W-:-:S02]  /*9f40*/  F2FP.F16.F32.PACK_AB R150, RZ, R150 ;  /* 0x00000096ff96723e */ /* 0x000fc400000000ff */
[----:B------:R-:W-:Y:S01]  /*9f50*/  F2FP.F16.F32.PACK_AB R151, RZ, R151 ;  /* 0x00000097ff97723e */ /* 0x000fe200000000ff */
[----:B0-----:R-:W-:Y:S02]  /*9f60*/  @P0 IMAD.MOV.U32 R4, RZ, RZ, R6 ;  /* 0x000000ffff040224 */ /* 0x001fe400078e0006 */
[----:B------:R-:W-:-:S05]  /*9f70*/  @P0 IMAD.MOV.U32 R5, RZ, RZ, R7 ;  /* 0x000000ffff050224 */ /* 0x000fca00078e0007 */
[----:B------:R-:W-:Y:S04]  /*9f80*/  @P0 STG.E.U16 desc[UR50][R4.64+0x1e2], R147 ;  /* 0x0001e29304000986 */ /* 0x000fe8000c101532 */
[----:B------:R-:W-:Y:S04]  /*9f90*/  @P5 STG.E.U16 desc[UR50][R2.64+0x1f0], R148 ;  /* 0x0001f09402005986 */ /* 0x000fe8000c101532 */
[----:B------:R0:W-:Y:S02]  /*9fa0*/  @P4 STG.E.U16 desc[UR50][R2.64+0x1f2], R149 ;  /* 0x0001f29502004986 */ /* 0x0001e4000c101532 */
[----:B0-----:R-:W-:-:S02]  /*9fb0*/  @P2 IMAD.MOV.U32 R2, RZ, RZ, R6 ;  /* 0x000000ffff022224 */ /* 0x001fc400078e0006 */
[----:B------:R-:W-:-:S05]  /*9fc0*/  @P2 IMAD.MOV.U32 R3, RZ, RZ, R7 ;  /* 0x000000ffff032224 */ /* 0x000fca00078e0007 */
[----:B------:R0:W-:Y:S04]  /*9fd0*/  @P2 STG.E.U16 desc[UR50][R2.64+0x1f0], R150 ;  /* 0x0001f09602002986 */ /* 0x0001e8000c101532 */
[----:B------:R0:W-:Y:S02]  /*9fe0*/  @P1 STG.E.U16 desc[UR50][R6.64+0x1f2], R151 ;  /* 0x0001f29706001986 */ /* 0x0001e4000c101532 */
.L_x_289:
[----:B------:R-:W-:Y:S05]  /*9ff0*/  BSYNC B0 ;  /* 0x0000000000007941 */ /* 0x000fea0003800000 */
.L_x_35:
[----:B0-----:R-:W-:Y:S01]  /*a000*/  IMAD.U32 R2, RZ, RZ, UR36 ;  /* 0x00000024ff027e24 */ /* 0x001fe2000f8e00ff */
[----:B------:R-:W-:Y:S01]  /*a010*/  ULDC.64 UR4, c[0x0][0x650] ;  /* 0x0001940000047ab9 */ /* 0x000fe20000000a00 */
[----:B------:R-:W-:Y:S01]  /*a020*/  IMAD.U32 R0, RZ, RZ, UR40 ;  /* 0x00000028ff007e24 */ /* 0x000fe2000f8e00ff */
[----:B------:R0:W-:Y:S01]  /*a030*/  SYNCS.ARRIVE.TRANS64.A1T0 RZ, [R159+UR47], RZ ;  /* 0x000000ff9fff79a7 */ /* 0x0001e2000810002f */
[----:B------:R-:W-:Y:S01]  /*a040*/  IMAD.U32 R3, RZ, RZ, UR37 ;  /* 0x00000025ff037e24 */ /* 0x000fe2000f8e00ff */
[C---:B------:R-:W-:Y:S01]  /*a050*/  LEA R16, P0, R2.reuse, R16, 0x1 ;  /* 0x0000001002107211 */ /* 0x040fe200078008ff */
[----:B-----5:R-:W-:Y:S02]  /*a060*/  IMAD.MOV.U32 R18, RZ, RZ, -0x1 ;  /* 0xffffffffff127424 */ /* 0x020fe400078e00ff */
[----:B------:R-:W-:Y:S01]  /*a070*/  IMAD.MOV.U32 R19, RZ, RZ, -0x1 ;  /* 0xffffffffff137424 */ /* 0x000fe200078e00ff */
[----:B------:R-:W-:Y:S01]  /*a080*/  LEA.HI.X R17, R2, R17, R0, 0x1, P0 ;  /* 0x0000001102117211 */ /* 0x000fe200000f0c00 */
[----:B------:R-:W-:Y:S01]  /*a090*/  IMAD.MOV.U32 R2, RZ, RZ, -0x1 ;  /* 0xffffffffff027424 */ /* 0x000fe200078e00ff */
[----:B------:R-:W-:-:S02]  /*a0a0*/  ISETP.GE.U32.AND P0, PT, R16, UR4, PT ;  /* 0x0000000410007c0c */ /* 0x000fc4000bf06070 */
[----:B------:R-:W-:Y:S02]  /*a0b0*/  PRMT R0, RZ, 0x7610, R0 ;  /* 0x00007610ff007816 */ /* 0x000fe40000000000 */
[----:B------:R-:W-:-:S13]  /*a0c0*/  ISETP.GE.U32.AND.EX P0, PT, R17, UR5, PT, P0 ;  /* 0x0000000511007c0c */ /* 0x000fda000bf06100 */
[----:B0-----:R-:W-:Y:S05]  /*a0d0*/  @P0 BRA `(.L_x_290) ;  /* 0x00000004008c0947 */ /* 0x001fea0003800000 */
[----:B------:R-:W0:Y:S01]  /*a0e0*/  S2UR UR7, SR_CTAID.X ;  /* 0x00000000000779c3 */ /* 0x000e220000002500 */
[----:B------:R-:W-:Y:S01]  /*a0f0*/  ULDC.64 UR4, c[0x0][0x628] ;  /* 0x00018a0000047ab9 */ /* 0x000fe20000000a00 */
[----:B------:R-:W-:Y:S01]  /*a100*/  ULDC UR6, c[0x0][0x150] ;  /* 0x0000540000067ab9 */ /* 0x000fe20000000800 */
[----:B------:R-:W-:Y:S01]  /*a110*/  ISETP.NE.U32.AND P0, PT, RZ, UR4, PT ;  /* 0x00000004ff007c0c */ /* 0x000fe2000bf05070 */
[----:B------:R-:W-:Y:S01]  /*a120*/  ULDC UR15, c[0x0][0x630] ;  /* 0x00018c00000f7ab9 */ /* 0x000fe20000000800 */
[C---:B------:R-:W-:Y:S01]  /*a130*/  R2UR UR16, R16.reuse ;  /* 0x00000000101072ca */ /* 0x040fe200000e0000 */
[----:B------:R-:W-:Y:S01]  /*a140*/  ULDC UR18, c[0x0][0x154] ;  /* 0x0000550000127ab9 */ /* 0x000fe20000000800 */
[----:B------:R-:W-:Y:S01]  /*a150*/  ISETP.NE.AND.EX P0, PT, RZ, UR5, PT, P0 ;  /* 0x00000005ff007c0c */ /* 0x000fe2000bf05300 */
[----:B------:R-:W1:Y:S01]  /*a160*/  S2UR UR19, SR_CTAID.Y ;  /* 0x00000000001379c3 */ /* 0x000e620000002600 */
[----:B------:R-:W-:Y:S02]  /*a170*/  R2UR UR17, R17 ;  /* 0x00000000111172ca */ /* 0x000fe400000e0000 */
[----:B------:R-:W-:-:S02]  /*a180*/  R2UR UR12, R16 ;  /* 0x00000000100c72ca */ /* 0x000fc400000e0000 */
[----:B------:R-:W-:Y:S02]  /*a190*/  R2UR UR13, R17 ;  /* 0x00000000110d72ca */ /* 0x000fe400000e0000 */
[----:B0-----:R-:W-:-:S05]  /*a1a0*/  I2FP.F32.U32 R0, UR7 ;  /* 0x0000000700007c45 */ /* 0x001fca0008201000 */
[----:B------:R-:W-:-:S04]  /*a1b0*/  FMUL R0, R0, UR6 ;  /* 0x0000000600007c20 */ /* 0x000fc80008400000 */
[----:B------:R0:W0:Y:S01]  /*a1c0*/  F2I.U32.TRUNC.NTZ R2, R0 ;  /* 0x0000000000027305 */ /* 0x000022000020f000 */
[----:B-1----:R-:W-:Y:S05]  /*a1d0*/  @!P0 BRA `(.L_x_291) ;  /* 0x0000000000308947 */ /* 0x002fea0003800000 */
        /* <DEDUP_REMOVED lines=12> */
.L_x_291:
[----:B------:R-:W-:Y:S01]  /*a2a0*/  USHF.R.U64 UR6, UR12, UR15, UR13 ;  /* 0x0000000f0c067299 */ /* 0x000fe2000800120d */
[----:B0-----:R-:W-:Y:S01]  /*a2b0*/  I2FP.F32.U32 R0, UR19 ;  /* 0x0000001300007c45 */ /* 0x001fe20008201000 */
[----:B------:R-:W-:Y:S01]  /*a2c0*/  USHF.R.U32.HI UR4, URZ, UR15, UR13 ;  /* 0x0000000f3f047299 */ /* 0x000fe2000801160d */
[----:B------:R-:W-:Y:S01]  /*a2d0*/  R2UR UR14, R2 ;  /* 0x00000000020e72ca */ /* 0x000fe200000e0000 */
[----:B------:R-:W-:Y:S02]  /*a2e0*/  UIADD3 UR9, UP0, URZ, -UR6, URZ ;  /* 0x800000063f097290 */ /* 0x000fe4000ff1e03f */
[----:B------:R-:W-:Y:S01]  /*a2f0*/  FMUL R0, R0, UR18 ;  /* 0x0000001200007c20 */ /* 0x000fe20008400000 */
[----:B------:R-:W-:Y:S01]  /*a300*/  ULDC.64 UR12, c[0x0][0x620] ;  /* 0x00018800000c7ab9 */ /* 0x000fe20000000a00 */
[----:B------:R-:W-:Y:S01]  /*a310*/  UIADD3.X UR4, URZ, ~UR4, URZ, UP0, !UPT ;  /* 0x800000043f047290 */ /* 0x000fe200087fe43f */
[----:B------:R-:W-:Y:S01]  /*a320*/  UMOV UR10, UR16 ;  /* 0x00000010000a7c82 */ /* 0x000fe20008000000 */
[----:B------:R-:W-:-:S02]  /*a330*/  UMOV UR11, UR17 ;  /* 0x00000011000b7c82 */ /* 0x000fc40008000000 */
[----:B------:R-:W0:Y:S01]  /*a340*/  F2I.U32.TRUNC.NTZ R0, R0 ;  /* 0x0000000000007305 */ /* 0x000e22000020f000 */
[----:B------:R-:W-:Y:S02]  /*a350*/  UIMAD UR4, UR4, UR12, URZ ;  /* 0x0000000c040472a4 */ /* 0x000fe4000f8e023f */
[----:B------:R-:W-:Y:S02]  /*a360*/  UIMAD.WIDE.U32 UR10, UR9, UR12, UR10 ;  /* 0x0000000c090a72a5 */ /* 0x000fe4000f8e000a */
[----:B------:R-:W-:Y:S01]  /*a370*/  UIMAD UR9, UR9, UR13, UR4 ;  /* 0x0000000d090972a4 */ /* 0x000fe2000f8e0204 */
[----:B------:R-:W-:Y:S01]  /*a380*/  ULDC UR22, c[0x0][0x658] ;  /* 0x0001960000167ab9 */ /* 0x000fe20000000800 */
[----:B------:R-:W-:Y:S02]  /*a390*/  UMOV UR12, 0xffffffff ;  /* 0xffffffff000c7882 */ /* 0x000fe40000000000 */
[----:B------:R-:W-:Y:S01]  /*a3a0*/  UIADD3 UR11, UR11, UR9, URZ ;  /* 0x000000090b0b7290 */ /* 0x000fe2000fffe03f */
[----:B------:R-:W-:Y:S01]  /*a3b0*/  ULDC UR13, c[0x0][0x618] ;  /* 0x00018600000d7ab9 */ /* 0x000fe20000000800 */
[----:B------:R-:W-:Y:S01]  /*a3c0*/  ULDC.64 UR4, c[0x0][0x640] ;  /* 0x0001900000047ab9 */ /* 0x000fe20000000a00 */
[----:B------:R-:W-:Y:S01]  /*a3d0*/  USHF.L.U32 UR18, UR12, UR22, URZ ;  /* 0x000000160c127299 */ /* 0x000fe2000800063f */
[----:B------:R-:W-:Y:S01]  /*a3e0*/  ISETP.NE.U32.AND P0, PT, RZ, UR4, PT ;  /* 0x00000004ff007c0c */ /* 0x000fe2000bf05070 */
[----:B------:R-:W-:Y:S01]  /*a3f0*/  USHF.R.U64 UR12, UR10, UR13, UR11 ;  /* 0x0000000d0a0c7299 */ /* 0x000fe2000800120b */
[----:B0-----:R-:W-:Y:S01]  /*a400*/  R2UR UR16, R0 ;  /* 0x00000000001072ca */ /* 0x001fe200000e0000 */
[----:B------:R-:W-:Y:S01]  /*a410*/  USHF.R.U32.HI UR10, URZ, UR13, UR11 ;  /* 0x0000000d3f0a7299 */ /* 0x000fe2000801160b */
[----:B------:R-:W-:Y:S01]  /*a420*/  ISETP.NE.AND.EX P0, PT, RZ, UR5, PT, P0 ;  /* 0x00000005ff007c0c */ /* 0x000fe2000bf05300 */
[----:B------:R-:W-:Y:S01]  /*a430*/  ULDC UR17, c[0x0][0x608] ;  /* 0x0001820000117ab9 */ /* 0x000fe20000000800 */
[----:B------:R-:W-:-:S02]  /*a440*/  ULOP3.LUT UR23, URZ, UR18, URZ, 0x33, !UPT ;  /* 0x000000123f177292 */ /* 0x000fc4000f8e333f */
[----:B------:R-:W-:Y:S02]  /*a450*/  USHF.R.U64 UR18, UR12, UR17, UR10 ;  /* 0x000000110c127299 */ /* 0x000fe4000800120a */
[----:B------:R-:W-:Y:S01]  /*a460*/  USHF.R.U32.HI UR10, URZ, UR17, UR10 ;  /* 0x000000113f0a7299 */ /* 0x000fe2000801160a */
[----:B------:R-:W-:Y:S01]  /*a470*/  UMOV UR20, 0x1 ;  /* 0x0000000100147882 */ /* 0x000fe20000000000 */
[----:B------:R-:W-:Y:S02]  /*a480*/  UIADD3 UR14, -UR14, URZ, URZ ;  /* 0x0000003f0e0e7290 */ /* 0x000fe4000fffe13f */
[----:B------:R-:W-:Y:S02]  /*a490*/  USHF.L.U32 UR13, UR20, UR22, URZ ;  /* 0x00000016140d7299 */ /* 0x000fe4000800063f */
[----:B------:R-:W-:Y:S01]  /*a4a0*/  USHF.R.U64 UR20, UR18, UR22, UR10 ;  /* 0x0000001612147299 */ /* 0x000fe2000800120a */
[----:B------:R-:W-:Y:S01]  /*a4b0*/  ULDC UR15, c[0x0][0x144] ;  /* 0x00005100000f7ab9 */ /* 0x000fe20000000800 */
[----:B------:R-:W-:Y:S01]  /*a4c0*/  ULDC UR8, c[0x0][0x600] ;  /* 0x0001800000087ab9 */ /* 0x000fe20000000800 */
[----:B------:R-:W-:-:S02]  /*a4d0*/  UIADD3 UR21, -UR16, URZ, URZ ;  /* 0x0000003f10157290 */ /* 0x000fc4000fffe13f */
[----:B------:R-:W-:Y:S02]  /*a4e0*/  USHF.R.U32.HI UR17, URZ, UR22, UR10 ;  /* 0x000000163f117299 */ /* 0x000fe4000801160a */
[----:B------:R-:W-:Y:S02]  /*a4f0*/  UIADD3 UR9, UR8, -0x1, URZ ;  /* 0xffffffff08097890 */ /* 0x000fe4000fffe03f */
[----:B------:R-:W-:Y:S01]  /*a500*/  UIMAD UR22, UR15, UR14, UR7 ;  /* 0x0000000e0f1672a4 */ /* 0x000fe2000f8e0207 */
[----:B------:R-:W-:Y:S01]  /*a510*/  ULDC UR26, c[0x0][0x148] ;  /* 0x00005200001a7ab9 */ /* 0x000fe20000000800 */
[----:B------:R-:W-:Y:S01]  /*a520*/  ULDC UR24, c[0x0][0x648] ;  /* 0x0001920000187ab9 */ /* 0x000fe20000000800 */
[----:B------:R-:W-:Y:S01]  /*a530*/  ULDC UR25, c[0x0][0x638] ;  /* 0x00018e0000197ab9 */ /* 0x000fe20000000800 */
        /* <DEDUP_REMOVED lines=12> */
.L_x_292:
[----:B------:R-:W-:Y:S01]  /*a600*/  UISETP.NE.AND UP0, UPT, UR39, URZ, UPT ;  /* 0x0000003f2700728c */ /* 0x000fe2000bf05270 */
[----:B------:R-:W-:Y:S01]  /*a610*/  IMAD.MOV.U32 R0, RZ, RZ, 0x1 ;  /* 0x00000001ff007424 */ /* 0x000fe200078e00ff */
[----:B------:R-:W-:Y:S01]  /*a620*/  USHF.R.U64 UR4, UR16, UR24, UR17 ;  /* 0x0000001810047299 */ /* 0x000fe20008001211 */
[----:B------:R-:W-:Y:S01]  /*a630*/  IMAD.U32 R19, RZ, RZ, UR6 ;  /* 0x00000006ff137e24 */ /* 0x000fe2000f8e00ff */
[----:B------:R-:W-:Y:S02]  /*a640*/  ULOP3.LUT UR18, UR18, UR23, URZ, 0xc0, !UPT ;  /* 0x0000001712127292 */ /* 0x000fe4000f8ec03f */
[----:B------:R-:W-:Y:S02]  /*a650*/  UIADD3 UR5, -UR4, URZ, URZ ;  /* 0x0000003f04057290 */ /* 0x000fe4000fffe13f */
[----:B------:R-:W-:Y:S02]  /*a660*/  ULOP3.LUT UR9, UR12, UR9, URZ, 0xc0, !UPT ;  /* 0x000000090c097292 */ /* 0x000fe4000f8ec03f */
[----:B------:R-:W-:-:S02]  /*a670*/  UIMAD UR4, UR13, UR4, UR18 ;  /* 0x000000040d0472a4 */ /* 0x000fc4000f8e0212 */
[----:B------:R-:W-:Y:S02]  /*a680*/  @UP0 UIMAD UR22, UR26, UR21, UR19 ;  /* 0x000000151a1602a4 */ /* 0x000fe4000f8e0213 */
[----:B------:R-:W-:Y:S01]  /*a690*/  UIMAD UR5, UR5, UR25, UR20 ;  /* 0x00000019050572a4 */ /* 0x000fe2000f8e0214 */
[----:B------:R-:W-:Y:S02]  /*a6a0*/  ULDC UR7, c[0x0][0x610] ;  /* 0x0001840000077ab9 */ /* 0x000fe40000000800 */
[----:B------:R-:W-:Y:S02]  /*a6b0*/  UIMAD UR4, UR4, UR7, UR22 ;  /* 0x00000007040472a4 */ /* 0x000fe4000f8e0216 */
[----:B------:R-:W-:-:S04]  /*a6c0*/  UIMAD UR5, UR5, UR8, UR9 ;  /* 0x00000008050572a4 */ /* 0x000fc8000f8e0209 */
[----:B------:R-:W-:Y:S02]  /*a6d0*/  USEL UR7, UR5, UR4, !UP0 ;  /* 0x0000000405077287 */ /* 0x000fe4000c000000 */
[----:B------:R-:W-:-:S04]  /*a6e0*/  USEL UR4, UR4, UR5, !UP0 ;  /* 0x0000000504047287 */ /* 0x000fc8000c000000 */
[----:B------:R-:W-:Y:S02]  /*a6f0*/  IMAD.U32 R2, RZ, RZ, UR7 ;  /* 0x00000007ff027e24 */ /* 0x000fe4000f8e00ff */
[----:B------:R-:W-:-:S07]  /*a700*/  IMAD.U32 R18, RZ, RZ, UR4 ;  /* 0x00000004ff127e24 */ /* 0x000fce000f8e00ff */
.L_x_290:
[----:B------:R-:W-:Y:S02]  /*a710*/  LOP3.LUT P0, RZ, R0, 0xff, RZ, 0xc0, !PT ;  /* 0x000000ff00ff7812 */ /* 0x000fe4000780c0ff */
[----:B------:R-:W-:-:S11]  /*a720*/  LOP3.LUT R170, R170, 0x1, RZ, 0x3c, !PT ;  /* 0x00000001aaaa7812 */ /* 0x000fd600078e3cff */
[----:B------:R-:W-:Y:S05]  /*a730*/  @P0 BRA `(.L_x_293) ;  /* 0xffffff6c00f80947 */ /* 0x000fea000383ffff */
[----:B------:R-:W-:Y:S05]  /*a740*/  EXIT ;  /* 0x000000000000794d */ /* 0x000fea0003800000 */
.L_x_16:
[----:B------:R-:W-:-:S08]  /*a750*/  ISETP.NE.AND P0, PT, RZ, UR6, PT ;  /* 0x00000006ff007c0c */ /* 0x000fd0000bf05270 */
[----:B-----5:R-:W0:-:S00]  /*a760*/  USETMAXREG.DEALLOC.CTAPOOL 0x28 ;  /* 0x00000028000079c8 */ /* 0x020e0000080e0500 */
[----:B------:R-:W-:Y:S05]  /*a770*/  @P0 EXIT ;  /* 0x000000000000094d */ /* 0x000fea0003800000 */
[----:B0-----:R-:W-:Y:S01]  /*a780*/  LOP3.LUT P0, RZ, R0, 0xff, RZ, 0xc0, !PT ;  /* 0x000000ff00ff7812 */ /* 0x001fe2000780c0ff */
[----:B------:R-:W-:Y:S02]  /*a790*/  IMAD.MOV.U32 R8, RZ, RZ, 0x1 ;  /* 0x00000001ff087424 */ /* 0x000fe400078e00ff */
[----:B------:R-:W-:-:S10]  /*a7a0*/  IMAD.MOV.U32 R0, RZ, RZ, RZ ;  /* 0x000000ffff007224 */ /* 0x000fd400078e00ff */
[----:B------:R-:W-:Y:S05]  /*a7b0*/  @!P0 BRA `(.L_x_294) ;  /* 0x0000000c00348947 */ /* 0x000fea0003800000 */
[----:B------:R-:W0:Y:S01]  /*a7c0*/  S2UR UR8, SR_CgaCtaId ;  /* 0x00000000000879c3 */ /* 0x000e220000008800 */
[----:B------:R-:W-:Y:S01]  /*a7d0*/  LOP3.LUT P0, RZ, R3, 0x1f, RZ, 0xc0, !PT ;  /* 0x0000001f03ff7812 */ /* 0x000fe2000780c0ff */
[----:B------:R-:W-:Y:S01]  /*a7e0*/  ULDC UR5, c[0x0][0x658] ;  /* 0x0001960000057ab9 */ /* 0x000fe20000000800 */
[----:B------:R-:W-:Y:S01]  /*a7f0*/  UMOV UR6, 0xffffffff ;  /* 0xffffffff00067882 */ /* 0x000fe20000000000 */
[----:B------:R-:W-:Y:S01]  /*a800*/  BSSY B0, `(.L_x_294) ;  /* 0x00000c8000007945 */ /* 0x000fe20003800000 */
[----:B------:R-:W-:Y:S01]  /*a810*/  USHF.L.U32 UR6, UR6, UR5, URZ ;  /* 0x0000000506067299 */ /* 0x000fe2000800063f */
[C---:B------:R-:W-:Y:S01]  /*a820*/  ISETP.NE.AND P3, PT, R4.reuse, RZ, PT ;  /* 0x000000ff0400720c */ /* 0x040fe20003f65270 */
[----:B------:R-:W-:Y:S01]  /*a830*/  IMAD.MOV.U32 R10, RZ, RZ, 0x1 ;  /* 0x00000001ff0a7424 */ /* 0x000fe200078e00ff */
[----:B------:R-:W-:Y:S01]  /*a840*/  ISETP.NE.OR P0, PT, R4, RZ, !P0 ;  /* 0x000000ff0400720c */ /* 0x000fe20004705670 */
[----:B------:R-:W-:Y:S01]  /*a850*/  IMAD.MOV.U32 R8, RZ, RZ, 0x1 ;  /* 0x00000001ff087424 */ /* 0x000fe200078e00ff */
[----:B------:R-:W-:Y:S01]  /*a860*/  ULDC UR4, c[0x0][0x600] ;  /* 0x0001800000047ab9 */ /* 0x000fe20000000800 */
[----:B------:R-:W-:Y:S01]  /*a870*/  IMAD.MOV.U32 R0, RZ, RZ, RZ ;  /* 0x000000ffff007224 */ /* 0x000fe200078e00ff */
[----:B------:R-:W-:Y:S01]  /*a880*/  UMOV UR7, 0x1 ;  /* 0x0000000100077882 */ /* 0x000fe20000000000 */
[----:B------:R-:W-:-:S02]  /*a890*/  UIADD3 UR22, UR38, 0x1, URZ ;  /* 0x0000000126167890 */ /* 0x000fc4000fffe03f */
[----:B------:R-:W-:Y:S02]  /*a8a0*/  ULOP3.LUT UR23, UR41, 0x2, URZ, 0xfc, !UPT ;  /* 0x0000000229177892 */ /* 0x000fe4000f8efc3f */
[----:B------:R-:W-:Y:S02]  /*a8b0*/  UIADD3 UR4, UR4, -0x1, URZ ;  /* 0xffffffff04047890 */ /* 0x000fe4000fffe03f */
[----:B------:R-:W-:Y:S02]  /*a8c0*/  USHF.L.U32 UR5, UR7, UR5, URZ ;  /* 0x0000000507057299 */ /* 0x000fe4000800063f */
[----:B------:R-:W-:Y:S01]  /*a8d0*/  ULOP3.LUT UR6, URZ, UR6, URZ, 0x33, !UPT ;  /* 0x000000063f067292 */ /* 0x000fe2000f8e333f */
[----:B------:R-:W-:Y:S01]  /*a8e0*/  ULDC.64 UR20, c[0x0][0x198] ;  /* 0x0000660000147ab9 */ /* 0x000fe20000000a00 */
[----:B0-----:R-:W-:-:S10]  /*a8f0*/  IMAD.U32 R9, RZ, RZ, UR8 ;  /* 0x00000008ff097e24 */ /* 0x001fd4000f8e00ff */
.L_x_306:
[----:B------:R-:W-:-:S03]  /*a900*/  UMOV UR7, 0xffffffff ;  /* 0xffffffff00077882 */ /* 0x000fc60000000000 */
[----:B------:R-:W-:Y:S05]  /*a910*/  BRA.DIV UR7, `(.L_x_295) ;  /* 0x0000000e07f47947 */ /* 0x000fea000b800000 */
[----:B------:R-:W-:-:S13]  /*a920*/  ELECT P6, URZ, PT ;  /* 0x00000000003f782f */ /* 0x000fda00038c0000 */
.L_x_319:
[----:B------:R-:W0:Y:S01]  /*a930*/  LDC R3, c[0x0][0x28c] ;  /* 0x0000a300ff037b82 */ /* 0x000e220000000800 */
[----:B------:R-:W-:Y:S01]  /*a940*/  BSSY B1, `(.L_x_296) ;  /* 0x000003d000017945 */ /* 0x000fe20003800000 */
[----:B0-----:R-:W-:-:S13]  /*a950*/  ISETP.LT.OR P6, PT, R3, 0x1, !P6 ;  /* 0x000000010300780c */ /* 0x001fda00077c1670 */
[----:B------:R-:W-:Y:S05]  /*a960*/  @P6 BRA `(.L_x_297) ;  /* 0x0000000000e86947 */ /* 0x000fea0003800000 */
[----:B------:R-:W-:Y:S02]  /*a970*/  IMAD R9, R18, 0x2, R9 ;  /* 0x0000000212097824 */ /* 0x000fe400078e0209 */
[----:B------:R-:W-:Y:S02]  /*a980*/  IMAD.SHL.U32 R7, R2, 0x100, RZ ;  /* 0x0000010002077824 */ /* 0x000fe400078e00ff */
[----:B------:R-:W-:Y:S02]  /*a990*/  IMAD.MOV.U32 R13, RZ, RZ, RZ ;  /* 0x000000ffff0d7224 */ /* 0x000fe400078e00ff */
[----:B------:R-:W-:Y:S02]  /*a9a0*/  IMAD.U32 R14, RZ, RZ, UR22 ;  /* 0x00000016ff0e7e24 */ /* 0x000fe4000f8e00ff */
[----:B------:R-:W-:Y:S02]  /*a9b0*/  IMAD.MOV.U32 R2, RZ, RZ, R8 ;  /* 0x000000ffff027224 */ /* 0x000fe400078e0008 */
[----:B------:R-:W-:-:S02]  /*a9c0*/  IMAD.MOV.U32 R4, RZ, RZ, R0 ;  /* 0x000000ffff047224 */ /* 0x000fc400078e0000 */
[----:B------:R-:W-:-:S07]  /*a9d0*/  IMAD.SHL.U32 R6, R9, 0x20, RZ ;  /* 0x0000002009067824 */ /* 0x000fce00078e00ff */
.L_x_301:
[----:B------:R-:W0:Y:S01]  /*a9e0*/  S2UR UR7, SR_CgaCtaId ;  /* 0x00000000000779c3 */ /* 0x000e220000008800 */
[----:B------:R-:W-:Y:S02]  /*a9f0*/  MOV R12, 0x400 ;  /* 0x00000400000c7802 */ /* 0x000fe40000000f00 */
[----:B------:R-:W-:-:S05]  /*aa00*/  SHF.L.U32 R3, R2, 0x1f, RZ ;  /* 0x0000001f02037819 */ /* 0x000fca00000006ff */
[----:B------:R-:W1:Y:S01]  /*aa10*/  @!P3 LDC R5, c[0x0][0x500] ;  /* 0x00014000ff05bb82 */ /* 0x000e620000000800 */
[----:B0-----:R-:W-:-:S05]  /*aa20*/  IMAD.U32 R9, RZ, RZ, UR7 ;  /* 0x00000007ff097e24 */ /* 0x001fca000f8e00ff */
[----:B------:R-:W-:-:S05]  /*aa30*/  LEA R11, R9, R12, 0x18 ;  /* 0x0000000c090b7211 */ /* 0x000fca00078ec0ff */
[----:B------:R-:W-:-:S04]  /*aa40*/  IMAD R12, R4, 0x8, R11 ;  /* 0x00000008040c7824 */ /* 0x000fc800078e020b */
[----:B------:R-:W0:Y:S02]  /*aa50*/  SYNCS.PHASECHK.TRANS64.TRYWAIT P1, [R12+URZ+0x20], R3 ;  /* 0x000020030c0075a7 */ /* 0x000e24000802017f */
[----:B01----:R-:W-:Y:S05]  /*aa60*/  @!P1 BRA `(.L_x_298) ;  /* 0x0000000c00c09947 */ /* 0x003fea0003800000 */
.L_x_320:
[----:B------:R-:W-:Y:S01]  /*aa70*/  UPRMT UR7, UR23, 0x9910, URZ ;  /* 0x0000991017077896 */ /* 0x000fe2000800003f */
[----:B------:R1:W-:Y:S03]  /*aa80*/  @!P3 SYNCS.ARRIVE.TRANS64 RZ, [R12+URZ], R5 ;  /* 0x000000050cffb9a7 */ /* 0x0003e6000800003f */
[----:B------:R-:W-:-:S06]  /*aa90*/  UISETP.NE.AND UP0, UPT, UR7, 0x2, UPT ;  /* 0x000000020700788c */ /* 0x000fcc000bf05270 */
[----:B------:R-:W-:-:S13]  /*aaa0*/  PLOP3.LUT P1, PT, PT, PT, UP0, 0x80, 0x0 ;  /* 0x000000000000781c */ /* 0x000fda0003f2f008 */
[----:B-1----:R-:W-:Y:S05]  /*aab0*/  @P1 BRA `(.L_x_299) ;  /* 0x0000000000041947 */ /* 0x002fea0003800000 */
[----:B------:R-:W-:Y:S01]  /*aac0*/  BPT.TRAP 0x1 ;  /* 0x000000040000795c */ /* 0x000fe20000300000 */
.L_x_299:
[----:B------:R-:W-:Y:S05]  /*aad0*/  @P0 BRA `(.L_x_300) ;  /* 0x0000000000040947 */ /* 0x000fea0003800000 */
[----:B------:R-:W-:Y:S01]  /*aae0*/  BPT.TRAP 0x1 ;  /* 0x000000040000795c */ /* 0x000fe20000300000 */
.L_x_300:
[----:B0-----:R-:W-:Y:S01]  /*aaf0*/  IMAD R3, R4, 0x2, R9 ;  /* 0x0000000204037824 */ /* 0x001fe200078e0209 */
[----:B------:R-:W-:Y:S01]  /*ab00*/  R2UR UR9, R12 ;  /* 0x000000000c0972ca */ /* 0x000fe200000e0000 */
[----:B------:R-:W-:Y:S01]  /*ab10*/  VIADD R14, R14, 0xffffffff ;  /* 0xffffffff0e0e7836 */ /* 0x000fe20000000000 */
[----:B------:R-:W-:Y:S01]  /*ab20*/  UIADD3 UR14, UP0, UR20, 0xf0, URZ ;  /* 0x000000f0140e7890 */ /* 0x000fe2000ff1e03f */
[----:B------:R-:W-:Y:S01]  /*ab30*/  IMAD.SHL.U32 R3, R3, 0x800, RZ ;  /* 0x0000080003037824 */ /* 0x000fe200078e00ff */
[----:B------:R-:W-:Y:S01]  /*ab40*/  R2UR UR11, R6 ;  /* 0x00000000060b72ca */ /* 0x000fe200000e0000 */
[----:B------:R-:W-:Y:S01]  /*ab50*/  UIADD3 UR24, UP1, UR20, 0x1f0, URZ ;  /* 0x000001f014187890 */ /* 0x000fe2000ff3e03f */
[----:B------:R-:W-:Y:S01]  /*ab60*/  R2UR UR10, R13 ;  /* 0x000000000d0a72ca */ /* 0x000fe200000e0000 */
[--C-:B------:R-:W-:Y:S01]  /*ab70*/  IMAD R3, R3, 0x2, R11.reuse ;  /* 0x0000000203037824 */ /* 0x100fe200078e020b */
[----:B------:R-:W-:Y:S01]  /*ab80*/  R2UR UR12, R19 ;  /* 0x00000000130c72ca */ /* 0x000fe200000e0000 */
[C---:B------:R-:W-:Y:S01]  /*ab90*/  IMAD R11, R4.reuse, 0x8000, R11 ;  /* 0x00008000040b7824 */ /* 0x040fe200078e020b */
[----:B------:R-:W-:Y:S01]  /*aba0*/  R2UR UR18, R7 ;  /* 0x00000000071272ca */ /* 0x000fe200000e0000 */
[----:B------:R-:W-:Y:S01]  /*abb0*/  UIADD3.X UR15, URZ, UR21, URZ, UP0, !UPT ;  /* 0x000000153f0f7290 */ /* 0x000fe200087fe43f */
[----:B------:R-:W-:Y:S01]  /*abc0*/  R2UR UR7, R3 ;  /* 0x00000000030772ca */ /* 0x000fe200000e0000 */
[----:B------:R-:W-:Y:S01]  /*abd0*/  VIADD R4, R4, 0x1 ;  /* 0x0000000104047836 */ /* 0x000fe20000000000 */
[----:B------:R-:W-:Y:S01]  /*abe0*/  R2UR UR8, R11 ;  /* 0x000000000b0872ca */ /* 0x000fe200000e0000 */
[----:B------:R-:W-:Y:S01]  /*abf0*/  UIADD3.X UR25, URZ, UR21, URZ, UP1, !UPT ;  /* 0x000000153f197290 */ /* 0x000fe20008ffe43f */
[----:B------:R-:W-:Y:S01]  /*ac00*/  ISETP.GT.AND P2, PT, R14, 0x1, PT ;  /* 0x000000010e00780c */ /* 0x000fe20003f44270 */
[----:B------:R-:W-:Y:S01]  /*ac10*/  UMOV UR19, 0x30000 ;  /* 0x0003000000137882 */ /* 0x000fe20000000000 */
[----:B------:R-:W-:Y:S01]  /*ac20*/  UMOV UR16, 0x0 ;  /* 0x0000000000107882 */ /* 0x000fe20000000000 */
[----:B------:R-:W-:Y:S01]  /*ac30*/  UMOV UR17, 0x10000000 ;  /* 0x1000000000117882 */ /* 0x000fe20000000000 */
[----:B------:R-:W-:Y:S01]  /*ac40*/  ISETP.NE.AND P1, PT, R4, 0x4, PT ;  /* 0x000000040400780c */ /* 0x000fe20003f25270 */
[----:B------:R-:W-:-:S03]  /*ac50*/  VIADD R13, R13, 0x40 ;  /* 0x000000400d0d7836 */ /* 0x000fc60000000000 */
[----:B------:R-:W-:Y:S01]  /*ac60*/  SEL R3, RZ, 0x1, P1 ;  /* 0x00000001ff037807 */ /* 0x000fe20000800000 */
[----:B------:R-:W-:Y:S01]  /*ac70*/  UIADD3 UR7, UR7, 0x180, URZ ;  /* 0x0000018007077890 */ /* 0x000fe2000fffe03f */
[----:B------:R-:W-:Y:S01]  /*ac80*/  SEL R4, R4, RZ, P1 ;  /* 0x000000ff04047207 */ /* 0x000fe20000800000 */
[----:B------:R-:W-:Y:S01]  /*ac90*/  UIADD3 UR13, UR8, 0x8180, URZ ;  /* 0x00008180080d7890 */ /* 0x000fe2000fffe03f */
[----:B------:R-:W-:-:S04]  /*aca0*/  LOP3.LUT R2, R2, R3, RZ, 0x3c, !PT ;  /* 0x0000000302027212 */ /* 0x000fc800078e3cff */
[----:B------:R-:W-:Y:S02]  /*acb0*/  UMOV UR8, UR7 ;  /* 0x0000000700087c82 */ /* 0x000fe40008000000 */
[----:B------:R0:W-:Y:S02]  /*acc0*/  UTMALDG.3D.MULTICAST [UR8], [UR14], UR19, desc[UR16] ;  /* 0x000010080e0073b4 */ /* 0x0001e40008011813 */
[----:B0-----:R-:W-:Y:S01]  /*acd0*/  UMOV UR8, UR13 ;  /* 0x0000000d00087c82 */ /* 0x001fe20008000000 */
[----:B------:R-:W-:Y:S02]  /*ace0*/  UMOV UR11, UR18 ;  /* 0x00000012000b7c82 */ /* 0x000fe40008000000 */
[----:B------:R0:W-:Y:S02]  /*acf0*/  UTMALDG.3D [UR8], [UR24], desc[UR16] ;  /* 0x00001008180075b4 */ /* 0x0001e40008011000 */
[----:B0-----:R-:W-:Y:S05]  /*ad00*/  @P2 BRA `(.L_x_301) ;  /* 0xfffffffc00342947 */ /* 0x001fea000383ffff */
.L_x_297:
[----:B------:R-:W-:Y:S05]  /*ad10*/  BSYNC B1 ;  /* 0x0000000000017941 */ /* 0x000fea0003800000 */
.L_x_296:
[----:B------:R-:W-:Y:S01]  /*ad20*/  LOP3.LUT P4, RZ, R10, 0xff, RZ, 0xc0, !PT ;  /* 0x000000ff0aff7812 */ /* 0x000fe2000788c0ff */
[----:B------:R-:W-:Y:S01]  /*ad30*/  VIADD R0, R0, UR38 ;  /* 0x0000002600007c36 */ /* 0x000fe20008000000 */
[----:B------:R-:W-:Y:S01]  /*ad40*/  ULDC.64 UR8, c[0x0][0x650] ;  /* 0x0001940000087ab9 */ /* 0x000fe20000000a00 */
[----:B------:R-:W-:Y:S01]  /*ad50*/  IMAD.U32 R3, RZ, RZ, UR38 ;  /* 0x00000026ff037e24 */ /* 0x000fe2000f8e00ff */
[----:B------:R-:W-:Y:S01]  /*ad60*/  BSSY B1, `(.L_x_302) ;  /* 0x000006f000017945 */ /* 0x000fe20003800000 */
[----:B------:R-:W-:Y:S01]  /*ad70*/  IMAD.MOV.U32 R18, RZ, RZ, -0x1 ;  /* 0xffffffffff127424 */ /* 0x000fe200078e00ff */
[----:B------:R-:W-:Y:S01]  /*ad80*/  SHF.R.U32.HI R2, RZ, 0x2, R0 ;  /* 0x00000002ff027819 */ /* 0x000fe20000011600 */
[----:B------:R-:W-:Y:S01]  /*ad90*/  IMAD.MOV.U32 R19, RZ, RZ, -0x1 ;  /* 0xffffffffff137424 */ /* 0x000fe200078e00ff */
[----:B------:R-:W-:Y:S02]  /*ada0*/  ISETP.GT.U32.AND P1, PT, R0, 0x3, PT ;  /* 0x000000030000780c */ /* 0x000fe40003f24070 */
[----:B------:R-:W-:-:S02]  /*adb0*/  LOP3.LUT R2, R2, 0x1, RZ, 0xc0, !PT ;  /* 0x0000000102027812 */ /* 0x000fc400078ec0ff */
[C---:B------:R-:W-:Y:S01]  /*adc0*/  ISETP.LT.U32.AND P1, PT, R3.reuse, 0x4, P1 ;  /* 0x000000040300780c */ /* 0x040fe20000f21070 */
[----:B------:R-:W0:Y:S01]  /*add0*/  @P4 S2R R9, SR_CgaCtaId ;  /* 0x0000000000094919 */ /* 0x000e220000008800 */
[----:B------:R-:W-:Y:S02]  /*ade0*/  @P4 MOV R4, 0x400 ;  /* 0x0000040000044802 */ /* 0x000fe40000000f00 */
[----:B------:R-:W-:Y:S02]  /*adf0*/  ISETP.NE.U32.AND P2, PT, R2, 0x1, PT ;  /* 0x000000010200780c */ /* 0x000fe40003f45070 */
[----:B------:R-:W-:Y:S02]  /*ae00*/  LOP3.LUT R0, R0, 0x3, RZ, 0xc0, !PT ;  /* 0x0000000300007812 */ /* 0x000fe400078ec0ff */
[----:B------:R-:W-:Y:S02]  /*ae10*/  ISETP.GT.U32.AND P2, PT, R3, 0x3, !P2 ;  /* 0x000000030300780c */ /* 0x000fe40005744070 */
[----:B------:R-:W-:-:S02]  /*ae20*/  SEL R3, RZ, 0x1, !P1 ;  /* 0x00000001ff037807 */ /* 0x000fc40004800000 */
[----:B------:R-:W-:Y:S02]  /*ae30*/  SEL R2, RZ, 0x1, !P2 ;  /* 0x00000001ff027807 */ /* 0x000fe40005000000 */
[----:B------:R-:W-:Y:S02]  /*ae40*/  PRMT R10, RZ, 0x7610, R10 ;  /* 0x00007610ff0a7816 */ /* 0x000fe4000000000a */
[--C-:B------:R-:W-:Y:S01]  /*ae50*/  LOP3.LUT R8, R2, R8, R3.reuse, 0x96, !PT ;  /* 0x0000000802087212 */ /* 0x100fe200078e9603 */
[----:B------:R-:W-:Y:S01]  /*ae60*/  IMAD.MOV.U32 R2, RZ, RZ, -0x1 ;  /* 0xffffffffff027424 */ /* 0x000fe200078e00ff */
[----:B------:R-:W-:Y:S02]  /*ae70*/  PRMT R3, RZ, 0x7610, R3 ;  /* 0x00007610ff037816 */ /* 0x000fe40000000003 */
[----:B0-----:R-:W-:-:S04]  /*ae80*/  @P4 LEA R4, R9, R4, 0x18 ;  /* 0x0000000409044211 */ /* 0x001fc800078ec0ff */
[----:B------:R0:W-:Y:S01]  /*ae90*/  @P4 SYNCS.ARRIVE.TRANS64.A1T0 RZ, [R4+URZ+0x78], RZ ;  /* 0x000078ff04ff49a7 */ /* 0x0001e2000810003f */
[----:B------:R-:W-:-:S04]  /*aea0*/  IADD3 R16, P4, R16, UR36, RZ ;  /* 0x0000002410107c10 */ /* 0x000fc8000ff9e0ff */
[----:B------:R-:W-:Y:S02]  /*aeb0*/  IADD3.X R17, R17, UR40, RZ, P4, !PT ;  /* 0x0000002811117c10 */ /* 0x000fe4000a7fe4ff */
[----:B------:R-:W-:-:S04]  /*aec0*/  ISETP.GE.U32.AND P4, PT, R16, UR8, PT ;  /* 0x0000000810007c0c */ /* 0x000fc8000bf86070 */
[----:B------:R-:W-:-:S13]  /*aed0*/  ISETP.GE.U32.AND.EX P1, PT, R17, UR9, PT, P4 ;  /* 0x0000000911007c0c */ /* 0x000fda000bf26140 */
[----:B0-----:R-:W-:Y:S05]  /*aee0*/  @P1 BRA `(.L_x_303) ;  /* 0x0000000400581947 */ /* 0x001fea0003800000 */
[----:B------:R-:W0:Y:S01]  /*aef0*/  S2UR UR7, SR_CTAID.X ;  /* 0x00000000000779c3 */ /* 0x000e220000002500 */
[----:B------:R-:W-:Y:S01]  /*af00*/  ULDC.64 UR8, c[0x0][0x628] ;  /* 0x00018a0000087ab9 */ /* 0x000fe20000000a00 */
[----:B------:R-:W-:Y:S01]  /*af10*/  ULDC UR10, c[0x0][0x150] ;  /* 0x00005400000a7ab9 */ /* 0x000fe20000000800 */
[----:B------:R-:W-:Y:S01]  /*af20*/  ISETP.NE.U32.AND P1, PT, RZ, UR8, PT ;  /* 0x00000008ff007c0c */ /* 0x000fe2000bf25070 */
[----:B------:R-:W-:Y:S01]  /*af30*/  ULDC UR11, c[0x0][0x630] ;  /* 0x00018c00000b7ab9 */ /* 0x000fe20000000800 */
[----:B------:R-:W-:Y:S01]  /*af40*/  ULDC UR13, c[0x0][0x154] ;  /* 0x00005500000d7ab9 */ /* 0x000fe20000000800 */
[----:B------:R-:W-:Y:S01]  /*af50*/  IMAD.MOV.U32 R2, RZ, RZ, R16 ;  /* 0x000000ffff027224 */ /* 0x000fe200078e0010 */
[----:B------:R-:W-:Y:S01]  /*af60*/  ISETP.NE.AND.EX P1, PT, RZ, UR9, PT, P1 ;  /* 0x00000009ff007c0c */ /* 0x000fe2000bf25310 */
[----:B------:R-:W1:Y:S01]  /*af70*/  S2UR UR12, SR_CTAID.Y ;  /* 0x00000000000c79c3 */ /* 0x000e620000002600 */
[----:B0-----:R-:W-:-:S05]  /*af80*/  I2FP.F32.U32 R3, UR7 ;  /* 0x0000000700037c45 */ /* 0x001fca0008201000 */
[----:B------:R-:W-:Y:S01]  /*af90*/  FMUL R12, R3, UR10 ;  /* 0x0000000a030c7c20 */ /* 0x000fe20008400000 */
[----:B------:R-:W-:-:S05]  /*afa0*/  IMAD.MOV.U32 R3, RZ, RZ, R17 ;  /* 0x000000ffff037224 */ /* 0x000fca00078e0011 */
[----:B------:R-:W-:Y:S05]  /*afb0*/  @!P1 BRA `(.L_x_304) ;  /* 0x0000000000289947 */ /* 0x000fea0003800000 */
[----:B------:R-:W-:Y:S02]  /*afc0*/  ULDC UR10, c[0x0][0x634] ;  /* 0x00018d00000a7ab9 */ /* 0x000fe40000000800 */
[----:B------:R-:W-:-:S05]  /*afd0*/  IADD3 R7, P1, R16, UR10, RZ ;  /* 0x0000000a10077c10 */ /* 0x000fca000ff3e0ff */
[----:B------:R-:W-:-:S04]  /*afe0*/  IMAD.X R11, RZ, RZ, R17, P1 ;  /* 0x000000ffff0b7224 */ /* 0x000fc800008e0611 */
[----:B------:R-:W-:-:S04]  /*aff0*/  IMAD.WIDE.U32 R4, R11, UR8, RZ ;  /* 0x000000080b047c25 */ /* 0x000fc8000f8e00ff */
[----:B------:R-:W-:-:S04]  /*b000*/  IMAD.WIDE.U32 R4, P1, R7, UR9, R4 ;  /* 0x0000000907047c25 */ /* 0x000fc8000f820004 */
[----:B------:R-:W-:-:S04]  /*b010*/  IMAD.WIDE.U32 R6, R7, UR8, RZ ;  /* 0x0000000807067c25 */ /* 0x000fc8000f8e00ff */
[----:B------:R-:W-:Y:S01]  /*b020*/  IMAD.X R3, RZ, RZ, RZ, P1 ;  /* 0x000000ffff037224 */ /* 0x000fe200008e06ff */
[----:B------:R-:W-:Y:S01]  /*b030*/  IADD3 RZ, P1, R7, R4, RZ ;  /* 0x0000000407ff7210 */ /* 0x000fe20007f3e0ff */
[----:B------:R-:W-:-:S04]  /*b040*/  IMAD.MOV.U32 R2, RZ, RZ, R5 ;  /* 0x000000ffff027224 */ /* 0x000fc800078e0005 */
[----:B------:R-:W-:-:S08]  /*b050*/  IMAD.WIDE.U32.X R2, R11, UR9, R2, P1 ;  /* 0x000000090b027c25 */ /* 0x000fd000088e0402 */
.L_x_304:
[--C-:B------:R-:W-:Y:S01]  /*b060*/  SHF.R.U64 R19, R2, UR11, R3.reuse ;  /* 0x0000000b02137c19 */ /* 0x100fe20008001203 */
[----:B------:R-:W0:Y:S01]  /*b070*/  F2I.U32.TRUNC.NTZ R12, R12 ;  /* 0x0000000c000c7305 */ /* 0x000e22000020f000 */
[----:B------:R-:W-:Y:S01]  /*b080*/  SHF.R.U32.HI R2, RZ, UR11, R3 ;  /* 0x0000000bff027c19 */ /* 0x000fe20008011603 */
[----:B------:R-:W-:Y:S01]  /*b090*/  ULDC.64 UR8, c[0x0][0x620] ;  /* 0x0001880000087ab9 */ /* 0x000fe20000000a00 */
[----:B------:R-:W-:Y:S01]  /*b0a0*/  IADD3 R5, P1, RZ, -R19, RZ ;  /* 0x80000013ff057210 */ /* 0x000fe20007f3e0ff */
[----:B------:R-:W-:Y:S01]  /*b0b0*/  ULDC.64 UR14, c[0x0][0x640] ;  /* 0x00019000000e7ab9 */ /* 0x000fe20000000a00 */
[----:B-1----:R-:W-:Y:S01]  /*b0c0*/  I2FP.F32.U32 R4, UR12 ;  /* 0x0000000c00047c45 */ /* 0x002fe20008201000 */
[----:B------:R-:W1:Y:S01]  /*b0d0*/  LDC R11, c[0x0][0x610] ;  /* 0x00018400ff0b7b82 */ /* 0x000e620000000800 */
[----:B------:R-:W-:Y:S01]  /*b0e0*/  ULDC UR11, c[0x0][0x658] ;  /* 0x00019600000b7ab9 */ /* 0x000fe20000000800 */
[----:B------:R-:W-:Y:S01]  /*b0f0*/  IMAD.X R2, RZ, RZ, ~R2, P1 ;  /* 0x000000ffff027224 */ /* 0x000fe200008e0e02 */
[----:B------:R-:W-:Y:S01]  /*b100*/  ISETP.NE.U32.AND P1, PT, RZ, UR14, PT ;  /* 0x0000000eff007c0c */ /* 0x000fe2000bf25070 */
[----:B------:R-:W-:Y:S01]  /*b110*/  FMUL R6, R4, UR13 ;  /* 0x0000000d04067c20 */ /* 0x000fe20008400000 */
[----:B------:R-:W-:Y:S01]  /*b120*/  ULDC UR13, c[0x0][0x648] ;  /* 0x00019200000d7ab9 */ /* 0x000fe20000000800 */
[----:B------:R-:W-:Y:S01]  /*b130*/  IMAD R4, R2, UR8, RZ ;  /* 0x0000000802047c24 */ /* 0x000fe2000f8e02ff */
[----:B------:R-:W-:Y:S01]  /*b140*/  ISETP.NE.AND.EX P1, PT, RZ, UR15, PT, P1 ;  /* 0x0000000fff007c0c */ /* 0x000fe2000bf25310 */
[C---:B------:R-:W-:Y:S01]  /*b150*/  IMAD.WIDE.U32 R2, R5.reuse, UR8, R16 ;  /* 0x0000000805027c25 */ /* 0x040fe2000f8e0010 */
[----:B0-----:R-:W-:Y:S01]  /*b160*/  R2UR UR8, R12 ;  /* 0x000000000c0872ca */ /* 0x001fe200000e0000 */
[----:B------:R-:W0:Y:S02]  /*b170*/  F2I.U32.TRUNC.NTZ R6, R6 ;  /* 0x0000000600067305 */ /* 0x000e24000020f000 */
[----:B------:R-:W-:Y:S01]  /*b180*/  IMAD R5, R5, UR9, R4 ;  /* 0x0000000905057c24 */ /* 0x000fe2000f8e0204 */
[----:B------:R-:W-:-:S03]  /*b190*/  ULDC UR9, c[0x0][0x618] ;  /* 0x0001860000097ab9 */ /* 0x000fc60000000800 */
[----:B------:R-:W-:-:S05]  /*b1a0*/  IMAD.IADD R3, R3, 0x1, R5 ;  /* 0x0000000103037824 */ /* 0x000fca00078e0205 */
[--C-:B------:R-:W-:Y:S02]  /*b1b0*/  SHF.R.U64 R12, R2, UR9, R3.reuse ;  /* 0x00000009020c7c19 */ /* 0x100fe40008001203 */
[----:B------:R-:W-:Y:S01]  /*b1c0*/  SHF.R.U32.HI R3, RZ, UR9, R3 ;  /* 0x00000009ff037c19 */ /* 0x000fe20008011603 */
[----:B------:R-:W-:Y:S01]  /*b1d0*/  ULDC UR9, c[0x0][0x608] ;  /* 0x0001820000097ab9 */ /* 0x000fe20000000800 */
[----:B0-----:R-:W-:Y:S02]  /*b1e0*/  R2UR UR10, R6 ;  /* 0x00000000060a72ca */ /* 0x001fe400000e0000 */
[--C-:B------:R-:W-:Y:S02]  /*b1f0*/  SHF.R.U64 R14, R12, UR9, R3.reuse ;  /* 0x000000090c0e7c19 */ /* 0x100fe40008001203 */
[----:B------:R-:W-:Y:S01]  /*b200*/  SHF.R.U32.HI R3, RZ, UR9, R3 ;  /* 0x00000009ff037c19 */ /* 0x000fe20008011603 */
[----:B------:R-:W-:-:S03]  /*b210*/  UIADD3 UR9, -UR8, URZ, URZ ;  /* 0x0000003f08097290 */ /* 0x000fc6000fffe13f */
[--C-:B------:R-:W-:Y:S01]  /*b220*/  SHF.R.U64 R18, R14, UR11, R3.reuse ;  /* 0x0000000b0e127c19 */ /* 0x100fe20008001203 */
[----:B------:R-:W-:Y:S01]  /*b230*/  ULDC UR8, c[0x0][0x144] ;  /* 0x0000510000087ab9 */ /* 0x000fe20000000800 */
[----:B------:R-:W-:-:S03]  /*b240*/  SHF.R.U32.HI R3, RZ, UR11, R3 ;  /* 0x0000000bff037c19 */ /* 0x000fc60008011603 */
[----:B------:R-:W-:Y:S01]  /*b250*/  IMAD.MOV.U32 R2, RZ, RZ, R18 ;  /* 0x000000ffff027224 */ /* 0x000fe200078e0012 */
[----:B------:R-:W-:Y:S06]  /*b260*/  @!P1 BRA `(.L_x_305) ;  /* 0x0000000000289947 */ /* 0x000fec0003800000 */
        /* <DEDUP_REMOVED lines=10> */
.L_x_305:
[----:B------:R-:W-:Y:S01]  /*b310*/  UISETP.NE.AND UP0, UPT, UR39, URZ, UPT ;  /* 0x0000003f2700728c */ /* 0x000fe2000bf05270 */
[----:B------:R-:W-:Y:S01]  /*b320*/  SHF.R.U64 R3, R2, UR13, R3 ;  /* 0x0000000d02037c19 */ /* 0x000fe20008001203 */
[----:B------:R-:W-:Y:S01]  /*b330*/  UIADD3 UR10, -UR10, URZ, URZ ;  /* 0x0000003f0a0a7290 */ /* 0x000fe2000fffe13f */
[----:B------:R-:W-:Y:S01]  /*b340*/  LOP3.LUT R2, R14, UR6, RZ, 0xc0, !PT ;  /* 0x000000060e027c12 */ /* 0x000fe2000f8ec0ff */
[----:B------:R-:W-:Y:S02]  /*b350*/  UIMAD UR7, UR8, UR9, UR7 ;  /* 0x00000009080772a4 */ /* 0x000fe4000f8e0207 */
[----:B------:R-:W-:Y:S01]  /*b360*/  IMAD.MOV R5, RZ, RZ, -R3 ;  /* 0x000000ffff057224 */ /* 0x000fe200078e0a03 */
[----:B------:R-:W-:Y:S01]  /*b370*/  ULDC UR8, c[0x0][0x148] ;  /* 0x0000520000087ab9 */ /* 0x000fe20000000800 */
[----:B------:R-:W-:Y:S01]  /*b380*/  IMAD R4, R3, UR5, R2 ;  /* 0x0000000503047c24 */ /* 0x000fe2000f8e0202 */
[----:B------:R-:W-:Y:S02]  /*b390*/  LOP3.LUT R3, R12, UR4, RZ, 0xc0, !PT ;  /* 0x000000040c037c12 */ /* 0x000fe4000f8ec0ff */
[----:B------:R-:W-:Y:S01]  /*b3a0*/  @UP0 UIMAD UR7, UR8, UR10, UR12 ;  /* 0x0000000a080702a4 */ /* 0x000fe2000f8e020c */
[----:B------:R-:W-:-:S02]  /*b3b0*/  PLOP3.LUT P1, PT, PT, PT, UP0, 0x80, 0x0 ;  /* 0x000000000000781c */ /* 0x000fc40003f2f008 */
[----:B------:R-:W-:Y:S02]  /*b3c0*/  ULDC UR8, c[0x0][0x638] ;  /* 0x00018e0000087ab9 */ /* 0x000fe40000000800 */
[----:B------:R-:W-:Y:S02]  /*b3d0*/  IMAD R2, R5, UR8, R18 ;  /* 0x0000000805027c24 */ /* 0x000fe4000f8e0212 */
[----:B-1----:R-:W-:Y:S01]  /*b3e0*/  IMAD R11, R4, R11, UR7 ;  /* 0x00000007040b7e24 */ /* 0x002fe2000f8e020b */
[----:B------:R-:W-:Y:S01]  /*b3f0*/  ULDC UR7, c[0x0][0x600] ;  /* 0x0001800000077ab9 */ /* 0x000fe20000000800 */
[----:B------:R-:W-:Y:S02]  /*b400*/  IMAD.MOV.U32 R4, RZ, RZ, 0x1 ;  /* 0x00000001ff047424 */ /* 0x000fe400078e00ff */
[----:B------:R-:W-:-:S03]  /*b410*/  IMAD R18, R2, UR7, R3 ;  /* 0x0000000702127c24 */ /* 0x000fc6000f8e0203 */
[----:B------:R-:W-:Y:S02]  /*b420*/  PRMT R3, R4, 0x7610, R3 ;  /* 0x0000761004037816 */ /* 0x000fe40000000003 */
[----:B------:R-:W-:Y:S02]  /*b430*/  SEL R2, R18, R11, !P1 ;  /* 0x0000000b12027207 */ /* 0x000fe40004800000 */
[----:B------:R-:W-:-:S07]  /*b440*/  SEL R18, R11, R18, !P1 ;  /* 0x000000120b127207 */ /* 0x000fce0004800000 */
.L_x_303:
[----:B------:R-:W-:Y:S05]  /*b450*/  BSYNC B1 ;  /* 0x0000000000017941 */ /* 0x000fea0003800000 */
.L_x_302:
[----:B------:R-:W-:-:S13]  /*b460*/  LOP3.LUT P1, RZ, R3, 0xff, RZ, 0xc0, !PT ;  /* 0x000000ff03ff7812 */ /* 0x000fda000782c0ff */
[----:B------:R-:W-:Y:S05]  /*b470*/  @P1 BRA `(.L_x_306) ;  /* 0xfffffff400201947 */ /* 0x000fea000383ffff */
[----:B------:R-:W-:Y:S05]  /*b480*/  BSYNC B0 ;  /* 0x0000000000007941 */ /* 0x000fea0003800000 */
.L_x_294:
[----:B------:R-:W-:-:S03]  /*b490*/  UMOV UR7, 0xffffffff ;  /* 0xffffffff00077882 */ /* 0x000fc60000000000 */
[----:B------:R-:W-:Y:S05]  /*b4a0*/  BRA.DIV UR7, `(.L_x_307) ;  /* 0x0000000607447947 */ /* 0x000fea000b800000 */
[----:B------:R-:W-:-:S13]  /*b4b0*/  ELECT P6, URZ, PT ;  /* 0x00000000003f782f */ /* 0x000fda00038c0000 */
.L_x_323:
[----:B------:R-:W-:Y:S04]  /*b4c0*/  BSSY B0, `(.L_x_308) ;  /* 0x000002c000007945 */ /* 0x000fe80003800000 */
[----:B------:R-:W-:Y:S05]  /*b4d0*/  @!P6 BRA `(.L_x_309) ;  /* 0x0000000000a8e947 */ /* 0x000fea0003800000 */
[----:B------:R-:W-:-:S04]  /*b4e0*/  ULOP3.LUT UR7, UR41, 0x2, URZ, 0xfc, !UPT ;  /* 0x0000000229077892 */ /* 0x000fc8000f8efc3f */
[----:B------:R-:W-:-:S06]  /*b4f0*/  UISETP.NE.AND UP0, UPT, UR7, 0x3, UPT ;  /* 0x000000030700788c */ /* 0x000fcc000bf05270 */
[----:B------:R-:W-:-:S13]  /*b500*/  PLOP3.LUT P0, PT, PT, PT, UP0, 0x80, 0x0 ;  /* 0x000000000000781c */ /* 0x000fda0003f0f008 */
[----:B------:R-:W-:Y:S05]  /*b510*/  @!P0 BRA `(.L_x_310) ;  /* 0x0000000000048947 */ /* 0x000fea0003800000 */
[----:B------:R-:W-:Y:S01]  /*b520*/  BPT.TRAP 0x1 ;  /* 0x000000040000795c */ /* 0x000fe20000300000 */
.L_x_310:
[----:B------:R-:W0:Y:S01]  /*b530*/  S2R R3, SR_CgaCtaId ;  /* 0x0000000000037919 */ /* 0x000e220000008800 */
[----:B------:R-:W-:-:S04]  /*b540*/  MOV R2, 0x400 ;  /* 0x0000040000027802 */ /* 0x000fc80000000f00 */
[----:B0-----:R-:W-:Y:S02]  /*b550*/  LEA R3, R3, R2, 0x18 ;  /* 0x0000000203037211 */ /* 0x001fe400078ec0ff */
[----:B------:R-:W-:-:S03]  /*b560*/  SHF.L.U32 R2, R8, 0x1f, RZ ;  /* 0x0000001f08027819 */ /* 0x000fc600000006ff */
[----:B------:R-:W-:-:S04]  /*b570*/  VIADD R3, R3, 0x20 ;  /* 0x0000002003037836 */ /* 0x000fc80000000000 */
[C---:B------:R-:W-:Y:S02]  /*b580*/  IMAD R7, R0.reuse, 0x8, R3 ;  /* 0x0000000800077824 */ /* 0x040fe400078e0203 */
[----:B------:R-:W-:Y:S02]  /*b590*/  VIADD R0, R0, 0x1 ;  /* 0x0000000100007836 */ /* 0x000fe40000000000 */
[----:B------:R-:W0:Y:S03]  /*b5a0*/  SYNCS.PHASECHK.TRANS64.TRYWAIT P0, [R7+URZ], R2 ;  /* 0x00000002070075a7 */ /* 0x000e26000800017f */
[----:B------:R-:W-:-:S04]  /*b5b0*/  ISETP.NE.AND P1, PT, R0, 0x4, PT ;  /* 0x000000040000780c */ /* 0x000fc80003f25270 */
[----:B------:R-:W-:Y:S02]  /*b5c0*/  SEL R5, RZ, 0x1, P1 ;  /* 0x00000001ff057807 */ /* 0x000fe40000800000 */
[----:B------:R-:W-:Y:S02]  /*b5d0*/  SEL R0, R0, RZ, P1 ;  /* 0x000000ff00007207 */ /* 0x000fe40000800000 */
[----:B------:R-:W-:-:S03]  /*b5e0*/  LOP3.LUT R5, R8, R5, RZ, 0x3c, !PT ;  /* 0x0000000508057212 */ /* 0x000fc600078e3cff */
[----:B------:R-:W-:Y:S01]  /*b5f0*/  IMAD R9, R0, 0x8, R3 ;  /* 0x0000000800097824 */ /* 0x000fe200078e0203 */
[----:B------:R-:W-:Y:S01]  /*b600*/  SHF.L.U32 R4, R5, 0x1f, RZ ;  /* 0x0000001f05047819 */ /* 0x000fe200000006ff */
[----:B0-----:R-:W-:Y:S06]  /*b610*/  @!P0 BRA `(.L_x_311) ;  /* 0x0000000400088947 */ /* 0x001fec0003800000 */
.L_x_324:
[----:B------:R-:W1:Y:S01]  /*b620*/  SYNCS.PHASECHK.TRANS64.TRYWAIT P0, [R9+URZ], R4 ;  /* 0x00000004090075a7 */ /* 0x000e62000800017f */
[----:B------:R-:W-:-:S05]  /*b630*/  VIADD R0, R0, 0x1 ;  /* 0x0000000100007836 */ /* 0x000fca0000000000 */
[----:B------:R-:W-:-:S04]  /*b640*/  ISETP.NE.AND P1, PT, R0, 0x4, PT ;  /* 0x000000040000780c */ /* 0x000fc80003f25270 */
[----:B0-----:R-:W-:Y:S02]  /*b650*/  SEL R2, RZ, 0x1, P1 ;  /* 0x00000001ff027807 */ /* 0x001fe40000800000 */
[----:B------:R-:W-:Y:S02]  /*b660*/  SEL R0, R0, RZ, P1 ;  /* 0x000000ff00007207 */ /* 0x000fe40000800000 */
[----:B------:R-:W-:-:S03]  /*b670*/  LOP3.LUT R7, R5, R2, RZ, 0x3c, !PT ;  /* 0x0000000205077212 */ /* 0x000fc600078e3cff */
[----:B------:R-:W-:Y:S01]  /*b680*/  IMAD R6, R0, 0x8, R3 ;  /* 0x0000000800067824 */ /* 0x000fe200078e0203 */
[----:B------:R-:W-:Y:S01]  /*b690*/  SHF.L.U32 R5, R7, 0x1f, RZ ;  /* 0x0000001f07057819 */ /* 0x000fe200000006ff */
[----:B-1----:R-:W-:Y:S06]  /*b6a0*/  @!P0 BRA `(.L_x_312) ;  /* 0x0000000000f88947 */ /* 0x002fec0003800000 */
.L_x_325:
[----:B------:R-:W1:Y:S01]  /*b6b0*/  SYNCS.PHASECHK.TRANS64.TRYWAIT P0, [R6+URZ], R5 ;  /* 0x00000005060075a7 */ /* 0x000e62000800017f */
[----:B------:R-:W-:-:S05]  /*b6c0*/  VIADD R0, R0, 0x1 ;  /* 0x0000000100007836 */ /* 0x000fca0000000000 */
[----:B------:R-:W-:-:S04]  /*b6d0*/  ISETP.NE.AND P1, PT, R0, 0x4, PT ;  /* 0x000000040000780c */ /* 0x000fc80003f25270 */
[----:B------:R-:W-:Y:S02]  /*b6e0*/  SEL R2, RZ, 0x1, P1 ;  /* 0x00000001ff027807 */ /* 0x000fe40000800000 */
[----:B------:R-:W-:Y:S02]  /*b6f0*/  SEL R0, R0, RZ, P1 ;  /* 0x000000ff00007207 */ /* 0x000fe40000800000 */
[----:B------:R-:W-:Y:S01]  /*b700*/  LOP3.LUT R2, R7, R2, RZ, 0x3c, !PT ;  /* 0x0000000207027212 */ /* 0x000fe200078e3cff */
[----:B-1----:R-:W-:Y:S06]  /*b710*/  @!P0 BRA `(.L_x_313) ;  /* 0x0000000000f08947 */ /* 0x002fec0003800000 */
.L_x_326:
[----:B------:R-:W-:Y:S01]  /*b720*/  IMAD R3, R0, 0x8, R3 ;  /* 0x0000000800037824 */ /* 0x000fe200078e0203 */
[----:B------:R-:W-:-:S07]  /*b730*/  SHF.L.U32 R0, R2, 0x1f, RZ ;  /* 0x0000001f02007819 */ /* 0x000fce00000006ff */
.L_x_314:
[----:B--2---:R2:W3:Y:S02]  /*b740*/  SYNCS.PHASECHK.TRANS64.TRYWAIT P0, [R3+URZ], R0 ;  /* 0x00000000030075a7 */ /* 0x0044e4000800017f */
[----:B---3--:R-:W-:Y:S05]  /*b750*/  @!P0 NANOSLEEP.SYNCS 0x989680 ;  /* 0x009896800000895d */ /* 0x008fea0003900000 */
[----:B------:R-:W3:Y:S02]  /*b760*/  @!P0 SYNCS.PHASECHK.TRANS64 P0, [R3+URZ], R0 ;  /* 0x00000000030085a7 */ /* 0x000ee4000800007f */
[----:B---3--:R-:W-:Y:S05]  /*b770*/  @!P0 BRA `(.L_x_314) ;  /* 0xfffffffc00f08947 */ /* 0x008fea000383ffff */
.L_x_309:
[----:B------:R-:W-:Y:S05]  /*b780*/  BSYNC B0 ;  /* 0x0000000000007941 */ /* 0x000fea0003800000 */
.L_x_308:
[----:B------:R-:W-:Y:S05]  /*b790*/  EXIT ;  /* 0x000000000000794d */ /* 0x000fea0003800000 */
.L_x_18:
[----:B0-----:R0:W1:Y:S02]  /*b7a0*/  SYNCS.PHASECHK.TRANS64.TRYWAIT P0, [R158+URZ], R3 ;  /* 0x000000039e0075a7 */ /* 0x001064000800017f */
[----:B-1----:R-:W-:Y:S05]  /*b7b0*/  @!P0 NANOSLEEP.SYNCS 0x989680 ;  /* 0x009896800000895d */ /* 0x002fea0003900000 */
[----:B------:R-:W1:Y:S02]  /*b7c0*/  @!P0 SYNCS.PHASECHK.TRANS64 P0, [R158+URZ], R3 ;  /* 0x000000039e0085a7 */ /* 0x000e64000800007f */
[----:B-1----:R-:W-:Y:S05]  /*b7d0*/  @!P0 BRA `(.L_x_18) ;  /* 0xfffffffc00f08947 */ /* 0x002fea000383ffff */
[----:B------:R-:W-:Y:S05]  /*b7e0*/  BRA `(.L_x_315) ;  /* 0xffffff5c00e07947 */ /* 0x000fea000383ffff */
.L_x_23:
[----:B-1----:R1:W2:Y:S02]  /*b7f0*/  SYNCS.PHASECHK.TRANS64.TRYWAIT P1, [R3+URZ], R0 ;  /* 0x00000000030075a7 */ /* 0x0022a4000802017f */
[----:B--2---:R-:W-:Y:S05]  /*b800*/  @!P1 NANOSLEEP.SYNCS 0x989680 ;  /* 0x009896800000995d */ /* 0x004fea0003900000 */
[----:B------:R-:W2:Y:S02]  /*b810*/  @!P1 SYNCS.PHASECHK.TRANS64 P1, [R3+URZ], R0 ;  /* 0x00000000030095a7 */ /* 0x000ea4000802007f */
[----:B--2---:R-:W-:Y:S05]  /*b820*/  @!P1 BRA `(.L_x_23) ;  /* 0xfffffffc00f09947 */ /* 0x004fea000383ffff */
[----:B------:R-:W-:Y:S05]  /*b830*/  BRA `(.L_x_22) ;  /* 0xffffff6000507947 */ /* 0x000fea000383ffff */
.L_x_28:
[----:B-1----:R-:W-:-:S04]  /*b840*/  IMAD.U32 R5, RZ, RZ, UR4 ;  /* 0x00000004ff057e24 */ /* 0x002fc8000f8e00ff */
[----:B------:R1:W2:Y:S03]  /*b850*/  SYNCS.PHASECHK.TRANS64.TRYWAIT P1, [R5+URZ], R4 ;  /* 0x00000004050075a7 */ /* 0x0002a6000802017f */
[----:B--2---:R-:W-:Y:S05]  /*b860*/  @!P1 NANOSLEEP.SYNCS 0x989680 ;  /* 0x009896800000995d */ /* 0x004fea0003900000 */
[----:B------:R-:W2:Y:S02]  /*b870*/  @!P1 SYNCS.PHASECHK.TRANS64 P1, [R5+URZ], R4 ;  /* 0x00000004050095a7 */ /* 0x000ea4000802007f */
[----:B--2---:R-:W-:Y:S05]  /*b880*/  @!P1 BRA `(.L_x_28) ;  /* 0xfffffffc00ec9947 */ /* 0x004fea000383ffff */
[----:B------:R-:W-:Y:S05]  /*b890*/  BRA `(.L_x_27) ;  /* 0xffffff64002c7947 */ /* 0x000fea000383ffff */
.L_x_34:
[----:B0-----:R0:W1:Y:S02]  /*b8a0*/  SYNCS.PHASECHK.TRANS64.TRYWAIT P0, [R158+URZ+0x10], R3 ;  /* 0x000010039e0075a7 */ /* 0x001064000800017f */
[----:B-1----:R-:W-:Y:S05]  /*b8b0*/  @!P0 NANOSLEEP.SYNCS 0x989680 ;  /* 0x009896800000895d */ /* 0x002fea0003900000 */
[----:B------:R-:W1:Y:S02]  /*b8c0*/  @!P0 SYNCS.PHASECHK.TRANS64 P0, [R158+URZ+0x10], R3 ;  /* 0x000010039e0085a7 */ /* 0x000e64000800007f */
[----:B-1----:R-:W-:Y:S05]  /*b8d0*/  @!P0 BRA `(.L_x_34) ;  /* 0xfffffffc00f08947 */ /* 0x002fea000383ffff */
[----:B------:R-:W-:Y:S05]  /*b8e0*/  BRA `(.L_x_316) ;  /* 0xffffff6800887947 */ /* 0x000fea000383ffff */
.L_x_295:
[----:B------:R-:W-:Y:S01]  /*b8f0*/  BSSY B1, `(.L_x_317) ;  /* 0x0000006000017945 */ /* 0x000fe20003800000 */
[----:B------:R-:W-:-:S07]  /*b900*/  IMAD.MOV.U32 R15, RZ, RZ, -0x1 ;  /* 0xffffffffff0f7424 */ /* 0x000fce00078e00ff */
[----:B------:R-:W-:Y:S05]  /*b910*/  WARPSYNC.COLLECTIVE R15, `(.L_x_318) ;  /* 0x000000000f0c7348 */ /* 0x000fea0003c00000 */
[----:B------:R-:W-:Y:S02]  /*b920*/  ELECT P6, UR62, PT ;  /* 0x00000000003e782f */ /* 0x000fe400038c0000 */
[----:B------:R-:W-:Y:S01]  /*b930*/  MOV R14, UR62 ;  /* 0x0000003e000e7c02 */ /* 0x000fe20008000f00 */
[----:B------:R-:W-:Y:S10]  /*b940*/  ENDCOLLECTIVE ;  /* 0x000000000000791b */ /* 0x000ff40003800000 */
.L_x_318:
[----:B------:R-:W-:Y:S05]  /*b950*/  BSYNC B1 ;  /* 0x0000000000017941 */ /* 0x000fea0003800000 */
.L_x_317:
[----:B------:R-:W-:Y:S05]  /*b960*/  BRA `(.L_x_319) ;  /* 0xffffffec00f07947 */ /* 0x000fea000383ffff */
.L_x_298:
[----:B0-----:R0:W1:Y:S02]  /*b970*/  SYNCS.PHASECHK.TRANS64.TRYWAIT P1, [R12+URZ+0x20], R3 ;  /* 0x000020030c0075a7 */ /* 0x001064000802017f */
[----:B-1----:R-:W-:Y:S05]  /*b980*/  @!P1 NANOSLEEP.SYNCS 0x989680 ;  /* 0x009896800000995d */ /* 0x002fea0003900000 */
[----:B------:R-:W1:Y:S02]  /*b990*/  @!P1 SYNCS.PHASECHK.TRANS64 P1, [R12+URZ+0x20], R3 ;  /* 0x000020030c0095a7 */ /* 0x000e64000802007f */
[----:B-1----:R-:W-:Y:S05]  /*b9a0*/  @!P1 BRA `(.L_x_298) ;  /* 0xfffffffc00f09947 */ /* 0x002fea000383ffff */
[----:B------:R-:W-:Y:S05]  /*b9b0*/  BRA `(.L_x_320) ;  /* 0xfffffff0002c7947 */ /* 0x000fea000383ffff */
.L_x_307:
[----:B------:R-:W-:Y:S01]  /*b9c0*/  BSSY B0, `(.L_x_321) ;  /* 0x0000006000007945 */ /* 0x000fe20003800000 */
[----:B------:R-:W-:-:S07]  /*b9d0*/  IMAD.MOV.U32 R15, RZ, RZ, -0x1 ;  /* 0xffffffffff0f7424 */ /* 0x000fce00078e00ff */
[----:B------:R-:W-:Y:S05]  /*b9e0*/  WARPSYNC.COLLECTIVE R15, `(.L_x_322) ;  /* 0x000000000f0c7348 */ /* 0x000fea0003c00000 */
[----:B------:R-:W-:Y:S02]  /*b9f0*/  ELECT P6, UR62, PT ;  /* 0x00000000003e782f */ /* 0x000fe400038c0000 */
[----:B------:R-:W-:Y:S01]  /*ba00*/  MOV R14, UR62 ;  /* 0x0000003e000e7c02 */ /* 0x000fe20008000f00 */
[----:B------:R-:W-:Y:S10]  /*ba10*/  ENDCOLLECTIVE ;  /* 0x000000000000791b */ /* 0x000ff40003800000 */
.L_x_322:
[----:B------:R-:W-:Y:S05]  /*ba20*/  BSYNC B0 ;  /* 0x0000000000007941 */ /* 0x000fea0003800000 */
.L_x_321:
[----:B------:R-:W-:Y:S05]  /*ba30*/  BRA `(.L_x_323) ;  /* 0xfffffff800a07947 */ /* 0x000fea000383ffff */
.L_x_311:
[----:B0-----:R0:W1:Y:S02]  /*ba40*/  SYNCS.PHASECHK.TRANS64.TRYWAIT P0, [R7+URZ], R2 ;  /* 0x00000002070075a7 */ /* 0x001064000800017f */
[----:B-1----:R-:W-:Y:S05]  /*ba50*/  @!P0 NANOSLEEP.SYNCS 0x989680 ;  /* 0x009896800000895d */ /* 0x002fea0003900000 */
[----:B------:R-:W1:Y:S02]  /*ba60*/  @!P0 SYNCS.PHASECHK.TRANS64 P0, [R7+URZ], R2 ;  /* 0x00000002070085a7 */ /* 0x000e64000800007f */
[----:B-1----:R-:W-:Y:S05]  /*ba70*/  @!P0 BRA `(.L_x_311) ;  /* 0xfffffffc00f08947 */ /* 0x002fea000383ffff */
[----:B------:R-:W-:Y:S05]  /*ba80*/  BRA `(.L_x_324) ;  /* 0xfffffff800e47947 */ /* 0x000fea000383ffff */
.L_x_312:
[----:B0-----:R0:W1:Y:S02]  /*ba90*/  SYNCS.PHASECHK.TRANS64.TRYWAIT P0, [R9+URZ], R4 ;  /* 0x00000004090075a7 */ /* 0x001064000800017f */
[----:B-1----:R-:W-:Y:S05]  /*baa0*/  @!P0 NANOSLEEP.SYNCS 0x989680 ;  /* 0x009896800000895d */ /* 0x002fea0003900000 */
[----:B------:R-:W1:Y:S02]  /*bab0*/  @!P0 SYNCS.PHASECHK.TRANS64 P0, [R9+URZ], R4 ;  /* 0x00000004090085a7 */ /* 0x000e64000800007f */
[----:B-1----:R-:W-:Y:S05]  /*bac0*/  @!P0 BRA `(.L_x_312) ;  /* 0xfffffffc00f08947 */ /* 0x002fea000383ffff */
[----:B------:R-:W-:Y:S05]  /*bad0*/  BRA `(.L_x_325) ;  /* 0xfffffff800f47947 */ /* 0x000fea000383ffff */
.L_x_313:
[----:B-1----:R1:W2:Y:S02]  /*bae0*/  SYNCS.PHASECHK.TRANS64.TRYWAIT P0, [R6+URZ], R5 ;  /* 0x00000005060075a7 */ /* 0x0022a4000800017f */
[----:B--2---:R-:W-:Y:S05]  /*baf0*/  @!P0 NANOSLEEP.SYNCS 0x989680 ;  /* 0x009896800000895d */ /* 0x004fea0003900000 */
[----:B------:R-:W2:Y:S02]  /*bb00*/  @!P0 SYNCS.PHASECHK.TRANS64 P0, [R6+URZ], R5 ;  /* 0x00000005060085a7 */ /* 0x000ea4000800007f */
[----:B--2---:R-:W-:Y:S05]  /*bb10*/  @!P0 BRA `(.L_x_313) ;  /* 0xfffffffc00f08947 */ /* 0x004fea000383ffff */
[----:B------:R-:W-:Y:S05]  /*bb20*/  BRA `(.L_x_326) ;  /* 0xfffffff800fc7947 */ /* 0x000fea000383ffff */
.L_x_327:
[----:B------:R-:W-:-:S00]  /*bb30*/  BRA `(.L_x_327) ;  /* 0xfffffffc00fc7947 */ /* 0x000fc0000383ffff */
[----:B------:R-:W-:-:S00]  /*bb40*/  NOP ;  /* 0x0000000000007918 */ /* 0x000fc00000000000 */
        /* <DEDUP_REMOVED lines=11> */
.L_x_328:


//--------------------- .nv.global.init           --------------------------
	.section	.nv.global.init,"aw",@progbits
.nv.global.init:
	.type		$str$22,@object
	.size		$str$22,($str$23 - $str$22)
$str$22:
        /*0000*/ 	.byte	0x6b, 0x5f, 0x74, 0x69, 0x6c, 0x65, 0x5f, 0x63, 0x6f, 0x75, 0x6e, 0x74, 0x20, 0x3e, 0x3d, 0x20
        /*0010*/ 	.byte	0x31, 0x00
	.type		$str$23,@object
	.size		$str$23,(__unnamed_1 - $str$23)
$str$23:
        /*0012*/ 	.byte	0x2f, 0x74, 0x6d, 0x70, 0x2f, 0x63, 0x75, 0x74, 0x6c, 0x61, 0x73, 0x73, 0x5f, 0x73, 0x77, 0x65
        /*0022*/ 	.byte	0x65, 0x70, 0x5f, 0x73, 0x72, 0x63, 0x2f, 0x69, 0x6e, 0x63, 0x6c, 0x75, 0x64, 0x65, 0x2f, 0x63
        /*0032*/ 	.byte	0x75, 0x74, 0x6c, 0x61, 0x73, 0x73, 0x2f, 0x67, 0x65, 0x6d, 0x6d, 0x2f, 0x63, 0x6f, 0x6c, 0x6c
        /*0042*/ 	.byte	0x65, 0x63, 0x74, 0x69, 0x76, 0x65, 0x2f, 0x73, 0x6d, 0x39, 0x30, 0x5f, 0x6d, 0x6d, 0x61, 0x5f
        /*0052*/ 	.byte	0x74, 0x6d, 0x61, 0x5f, 0x67, 0x6d, 0x6d, 0x61, 0x5f, 0x73, 0x73, 0x5f, 0x77, 0x61, 0x72, 0x70
        /*0062*/ 	.byte	0x73, 0x70, 0x65, 0x63, 0x69, 0x61, 0x6c, 0x69, 0x7a, 0x65, 0x64, 0x2e, 0x68, 0x70, 0x70, 0x00
	.type		__unnamed_1,@object
	.size		__unnamed_1,(.L_0 - __unnamed_1)
__unnamed_1:
        /*0072*/ 	.byte	0x76, 0x6f, 0x69, 0x64, 0x20, 0x63, 0x75, 0x74, 0x6c, 0x61, 0x73, 0x73, 0x3a, 0x3a, 0x67, 0x65
        /* <DEDUP_REMOVED lines=180> */
        /*0bc2*/ 	.byte	0x5d, 0x00
.L_0:


//--------------------- .nv.shared._ZN7cutlass13device_kernelINS_4gemm6kernel13GemmUniversalIN4cute5tupleIJiiiiEEENS1_10collective13CollectiveMmaINS1_34MainloopSm90TmaGmmaWarpSpecializedILi4ENS5_IJNS4_1CILi1EEENSA_ILi2EEESB_EEENS1_32KernelTmaWarpSpecializedPingpongEEENS5_IJNSA_ILi64EEENSA_ILi256EEESG_EEENS_6half_tENS5_IJlSB_lEEESJ_SK_NS4_8TiledMMAINS4_8MMA_AtomIJNS4_4SM904GMMA26MMA_64x256x16_F32F16F16_SSILNSO_5MajorE0ELSQ_0ELNSO_7ScaleInE1ELSR_1EEEEEENS4_6LayoutINS5_IJSB_SB_SB_EEENS5_IJNSA_ILi0EEESW_SW_EEEEENS5_IJNS4_10UnderscoreESZ_SZ_EEEEENS4_23SM90_TMA_LOAD_MULTICASTENS4_14ComposedLayoutINS4_7SwizzleILi3ELi4ELi3EEENS4_18smem_ptr_flag_bitsILi16EEENSU_INS5_IJNSA_ILi8EEESG_EEENS5_IJSG_SB_EEEEEEEvNS4_8identityENS4_13SM90_TMA_LOADES1C_vS1D_EENS_8epilogue10collective6detail29Sm90TmaWarpSpecializedAdapterINS1H_15DefaultEpilogueISJ_SK_SK_NS1G_6thread17LinearCombinationISJ_Li1EffLNS1L_9ScaleType4KindE0ELNS_15FloatRoundStyleE2ESJ_EENS1_15EpilogueDefaultEEEEEvvEEEEvNT_6ParamsE --------------------------
	.section	.nv.shared._ZN7cutlass13device_kernelINS_4gemm6kernel13GemmUniversalIN4cute5tupleIJiiiiEEENS1_10collective13CollectiveMmaINS1_34MainloopSm90TmaGmmaWarpSpecializedILi4ENS5_IJNS4_1CILi1EEENSA_ILi2EEESB_EEENS1_32KernelTmaWarpSpecializedPingpongEEENS5_IJNSA_ILi64EEENSA_ILi256EEESG_EEENS_6half_tENS5_IJlSB_lEEESJ_SK_NS4_8TiledMMAINS4_8MMA_AtomIJNS4_4SM904GMMA26MMA_64x256x16_F32F16F16_SSILNSO_5MajorE0ELSQ_0ELNSO_7ScaleInE1ELSR_1EEEEEENS4_6LayoutINS5_IJSB_SB_SB_EEENS5_IJNSA_ILi0EEESW_SW_EEEEENS5_IJNS4_10UnderscoreESZ_SZ_EEEEENS4_23SM90_TMA_LOAD_MULTICASTENS4_14ComposedLayoutINS4_7SwizzleILi3ELi4ELi3EEENS4_18smem_ptr_flag_bitsILi16EEENSU_INS5_IJNSA_ILi8EEESG_EEENS5_IJSG_SB_EEEEEEEvNS4_8identityENS4_13SM90_TMA_LOADES1C_vS1D_EENS_8epilogue10collective6detail29Sm90TmaWarpSpecializedAdapterINS1H_15DefaultEpilogueISJ_SK_SK_NS1G_6thread17LinearCombinationISJ_Li1EffLNS1L_9ScaleType4KindE0ELNS_15FloatRoundStyleE2ESJ_EENS1_15EpilogueDefaultEEEEEvvEEEEvNT_6ParamsE,"aw",@nobits
	.sectionflags	@""
	.align	16
	.zero		1024


//--------------------- .nv.shared.reserved.0     --------------------------
	.section	.nv.shared.reserved.0,"aw",@nobits
	.weak		__nv_reservedSMEM_offset_0_alias
	.size		__nv_reservedSMEM_offset_0_alias, 0, 0
	.other		__nv_reservedSMEM_offset_0_alias,@"STO_CUDA_RESERVED_SHARED STV_DEFAULT"
__nv_reservedSMEM_offset_0_alias:
	.zero		0


//--------------------- .nv.global                --------------------------
	.section	.nv.global,"aw",@nobits
.nv.global:
	.type		_ZN39_INTERNAL_07e70bee_4_k_cu_6eee23ff_30384cute1_E,@object
	.size		_ZN39_INTERNAL_07e70bee_4_k_cu_6eee23ff_30384cute1_E,(_ZN39_INTERNAL_07e70bee_4_k_cu_6eee23ff_30384cuda3std3__45__cpo6cbeginE - _ZN39_INTERNAL_07e70bee_4_k_cu_6eee23ff_30384cute1_E)
_ZN39_INTERNAL_07e70bee_4_k_cu_6eee23ff_30384cute1_E:
	.zero		1
	.type		_ZN39_INTERNAL_07e70bee_4_k_cu_6eee23ff_30384cuda3std3__45__cpo6cbeginE,@object
	.size		_ZN39_INTERNAL_07e70bee_4_k_cu_6eee23ff_30384cuda3std3__45__cpo6cbeginE,(_ZN39_INTERNAL_07e70bee_4_k_cu_6eee23ff_30384cuda3std3__48in_placeE - _ZN39_INTERNAL_07e70bee_4_k_cu_6eee23ff_30384cuda3std3__45__cpo6cbeginE)
_ZN39_INTERNAL_07e70bee_4_k_cu_6eee23ff_30384cuda3std3__45__cpo6cbeginE:
	.zero		1
	.type		_ZN39_INTERNAL_07e70bee_4_k_cu_6eee23ff_30384cuda3std3__48in_placeE,@object
	.size		_ZN39_INTERNAL_07e70bee_4_k_cu_6eee23ff_30384cuda3std3__48in_placeE,(_ZN39_INTERNAL_07e70bee_4_k_cu_6eee23ff_30384cuda3std6ranges3__45__cpo9iter_moveE - _ZN39_INTERNAL_07e70bee_4_k_cu_6eee23ff_30384cuda3std3__48in_placeE)
_ZN39_INTERNAL_07e70bee_4_k_cu_6eee23ff_30384cuda3std3__48in_placeE:
	.zero		1
	.type		_ZN39_INTERNAL_07e70bee_4_k_cu_6eee23ff_30384cuda3std6ranges3__45__cpo9iter_moveE,@object
	.size		_ZN39_INTERNAL_07e70bee_4_k_cu_6eee23ff_30384cuda3std6ranges3__45__cpo9iter_moveE,(_ZN39_INTERNAL_07e70bee_4_k_cu_6eee23ff_30384cuda3std3__45__cpo5beginE - _ZN39_INTERNAL_07e70bee_4_k_cu_6eee23ff_30384cuda3std6ranges3__45__cpo9iter_moveE)
_ZN39_INTERNAL_07e70bee_4_k_cu_6eee23ff_30384cuda3std6ranges3__45__cpo9iter_moveE:
	.zero		1
	.type		_ZN39_INTERNAL_07e70bee_4_k_cu_6eee23ff_30384cuda3std3__45__cpo5beginE,@object
	.size		_ZN39_INTERNAL_07e70bee_4_k_cu_6eee23ff_30384cuda3std3__45__cpo5beginE,(_ZN39_INTERNAL_07e70bee_4_k_cu_6eee23ff_30384cuda3std3__441_GLOBAL__N__07e70bee_4_k_cu_6eee23ff_30386ignoreE - _ZN39_INTERNAL_07e70bee_4_k_cu_6eee23ff_30384cuda3std3__45__cpo5beginE)
_ZN39_INTERNAL_07e70bee_4_k_cu_6eee23ff_30384cuda3std3__45__cpo5beginE:
	.zero		1
	.type		_ZN39_INTERNAL_07e70bee_4_k_cu_6eee23ff_30384cuda3std3__441_GLOBAL__N__07e70bee_4_k_cu_6eee23ff_30386ignoreE,@object
	.size		_ZN39_INTERNAL_07e70bee_4_k_cu_6eee23ff_30384cuda3std3__441_GLOBAL__N__07e70bee_4_k_cu_6eee23ff_30386ignoreE,(_ZN39_INTERNAL_07e70bee_4_k_cu_6eee23ff_30384cute7productE - _ZN39_INTERNAL_07e70bee_4_k_cu_6eee23ff_30384cuda3std3__441_GLOBAL__N__07e70bee_4_k_cu_6eee23ff_30386ignoreE)
_ZN39_INTERNAL_07e70bee_4_k_cu_6eee23ff_30384cuda3std3__441_GLOBAL__N__07e70bee_4_k_cu_6eee23ff_30386ignoreE:
	.zero		1
	.type		_ZN39_INTERNAL_07e70bee_4_k_cu_6eee23ff_30384cute7productE,@object
	.size		_ZN39_INTERNAL_07e70bee_4_k_cu_6eee23ff_30384cute7productE,(_ZN39_INTERNAL_07e70bee_4_k_cu_6eee23ff_30384cuda3std3__45__cpo3endE - _ZN39_INTERNAL_07e70bee_4_k_cu_6eee23ff_30384cute7productE)
_ZN39_INTERNAL_07e70bee_4_k_cu_6eee23ff_30384cute7productE:
	.zero		1
	.type		_ZN39_INTERNAL_07e70bee_4_k_cu_6eee23ff_30384cuda3std3__45__cpo3endE,@object
	.size		_ZN39_INTERNAL_07e70bee_4_k_cu_6eee23ff_30384cuda3std3__45__cpo3endE,(_ZN39_INTERNAL_07e70bee_4_k_cu_6eee23ff_30384cuda3std3__419piecewise_constructE - _ZN39_INTERNAL_07e70bee_4_k_cu_6eee23ff_30384cuda3std3__45__cpo3endE)
_ZN39_INTERNAL_07e70bee_4_k_cu_6eee23ff_30384cuda3std3__45__cpo3endE:
	.zero		1
	.type		_ZN39_INTERNAL_07e70bee_4_k_cu_6eee23ff_30384cuda3std3__419piecewise_constructE,@object
	.size		_ZN39_INTERNAL_07e70bee_4_k_cu_6eee23ff_30384cuda3std3__419piecewise_constructE,(_ZN39_INTERNAL_07e70bee_4_k_cu_6eee23ff_30384cuda3std3__45__cpo4cendE - _ZN39_INTERNAL_07e70bee_4_k_cu_6eee23ff_30384cuda3std3__419piecewise_constructE)
_ZN39_INTERNAL_07e70bee_4_k_cu_6eee23ff_30384cuda3std3__419piecewise_constructE:
	.zero		1
	.type		_ZN39_INTERNAL_07e70bee_4_k_cu_6eee23ff_30384cuda3std3__45__cpo4cendE,@object
	.size		_ZN39_INTERNAL_07e70bee_4_k_cu_6eee23ff_30384cuda3std3__45__cpo4cendE,(_ZN39_INTERNAL_07e70bee_4_k_cu_6eee23ff_30384cuda3std6ranges3__45__cpo4swapE - _ZN39_INTERNAL_07e70bee_4_k_cu_6eee23ff_30384cuda3std3__45__cpo4cendE)
_ZN39_INTERNAL_07e70bee_4_k_cu_6eee23ff_30384cuda3std3__45__cpo4cendE:
	.zero		1
	.type		_ZN39_INTERNAL_07e70bee_4_k_cu_6eee23ff_30384cuda3std6ranges3__45__cpo4swapE,@object
	.size		_ZN39_INTERNAL_07e70bee_4_k_cu_6eee23ff_30384cuda3std6ranges3__45__cpo4swapE,(.L_8 - _ZN39_INTERNAL_07e70bee_4_k_cu_6eee23ff_30384cuda3std6ranges3__45__cpo4swapE)
_ZN39_INTERNAL_07e70bee_4_k_cu_6eee23ff_30384cuda3std6ranges3__45__cpo4swapE:
	.zero		1
.L_8:


//--------------------- .nv.constant0._ZN7cutlass13device_kernelINS_4gemm6kernel13GemmUniversalIN4cute5tupleIJiiiiEEENS1_10collective13CollectiveMmaINS1_34MainloopSm90TmaGmmaWarpSpecializedILi4ENS5_IJNS4_1CILi1EEENSA_ILi2EEESB_EEENS1_32KernelTmaWarpSpecializedPingpongEEENS5_IJNSA_ILi64EEENSA_ILi256EEESG_EEENS_6half_tENS5_IJlSB_lEEESJ_SK_NS4_8TiledMMAINS4_8MMA_AtomIJNS4_4SM904GMMA26MMA_64x256x16_F32F16F16_SSILNSO_5MajorE0ELSQ_0ELNSO_7ScaleInE1ELSR_1EEEEEENS4_6LayoutINS5_IJSB_SB_SB_EEENS5_IJNSA_ILi0EEESW_SW_EEEEENS5_IJNS4_10UnderscoreESZ_SZ_EEEEENS4_23SM90_TMA_LOAD_MULTICASTENS4_14ComposedLayoutINS4_7SwizzleILi3ELi4ELi3EEENS4_18smem_ptr_flag_bitsILi16EEENSU_INS5_IJNSA_ILi8EEESG_EEENS5_IJSG_SB_EEEEEEEvNS4_8identityENS4_13SM90_TMA_LOADES1C_vS1D_EENS_8epilogue10collective6detail29Sm90TmaWarpSpecializedAdapterINS1H_15DefaultEpilogueISJ_SK_SK_NS1G_6thread17LinearCombinationISJ_Li1EffLNS1L_9ScaleType4KindE0ELNS_15FloatRoundStyleE2ESJ_EENS1_15EpilogueDefaultEEEEEvvEEEEvNT_6ParamsE --------------------------
	.section	.nv.constant0._ZN7cutlass13device_kernelINS_4gemm6kernel13GemmUniversalIN4cute5tupleIJiiiiEEENS1_10collective13CollectiveMmaINS1_34MainloopSm90TmaGmmaWarpSpecializedILi4ENS5_IJNS4_1CILi1EEENSA_ILi2EEESB_EEENS1_32KernelTmaWarpSpecializedPingpongEEENS5_IJNSA_ILi64EEENSA_ILi256EEESG_EEENS_6half_tENS5_IJlSB_lEEESJ_SK_NS4_8TiledMMAINS4_8MMA_AtomIJNS4_4SM904GMMA26MMA_64x256x16_F32F16F16_SSILNSO_5MajorE0ELSQ_0ELNSO_7ScaleInE1ELSR_1EEEEEENS4_6LayoutINS5_IJSB_SB_SB_EEENS5_IJNSA_ILi0EEESW_SW_EEEEENS5_IJNS4_10UnderscoreESZ_SZ_EEEEENS4_23SM90_TMA_LOAD_MULTICASTENS4_14ComposedLayoutINS4_7SwizzleILi3ELi4ELi3EEENS4_18smem_ptr_flag_bitsILi16EEENSU_INS5_IJNSA_ILi8EEESG_EEENS5_IJSG_SB_EEEEEEEvNS4_8identityENS4_13SM90_TMA_LOADES1C_vS1D_EENS_8epilogue10collective6detail29Sm90TmaWarpSpecializedAdapterINS1H_15DefaultEpilogueISJ_SK_SK_NS1G_6thread17LinearCombinationISJ_Li1EffLNS1L_9ScaleType4KindE0ELNS_15FloatRoundStyleE2ESJ_EENS1_15EpilogueDefaultEEEEEvvEEEEvNT_6ParamsE,"a",@progbits
	.sectionflags	@""
	.align	4
.nv.constant0._ZN7cutlass13device_kernelINS_4gemm6kernel13GemmUniversalIN4cute5tupleIJiiiiEEENS1_10collective13CollectiveMmaINS1_34MainloopSm90TmaGmmaWarpSpecializedILi4ENS5_IJNS4_1CILi1EEENSA_ILi2EEESB_EEENS1_32KernelTmaWarpSpecializedPingpongEEENS5_IJNSA_ILi64EEENSA_ILi256EEESG_EEENS_6half_tENS5_IJlSB_lEEESJ_SK_NS4_8TiledMMAINS4_8MMA_AtomIJNS4_4SM904GMMA26MMA_64x256x16_F32F16F16_SSILNSO_5MajorE0ELSQ_0ELNSO_7ScaleInE1ELSR_1EEEEEENS4_6LayoutINS5_IJSB_SB_SB_EEENS5_IJNSA_ILi0EEESW_SW_EEEEENS5_IJNS4_10UnderscoreESZ_SZ_EEEEENS4_23SM90_TMA_LOAD_MULTICASTENS4_14ComposedLayoutINS4_7SwizzleILi3ELi4ELi3EEENS4_18smem_ptr_flag_bitsILi16EEENSU_INS5_IJNSA_ILi8EEESG_EEENS5_IJSG_SB_EEEEEEEvNS4_8identityENS4_13SM90_TMA_LOADES1C_vS1D_EENS_8epilogue10collective6detail29Sm90TmaWarpSpecializedAdapterINS1H_15DefaultEpilogueISJ_SK_SK_NS1G_6thread17LinearCombinationISJ_Li1EffLNS1L_9ScaleType4KindE0ELNS_15FloatRoundStyleE2ESJ_EENS1_15EpilogueDefaultEEEEEvvEEEEvNT_6ParamsE:
	.zero		1664


//--------------------- SYMBOLS --------------------------

	.type		.nv.reservedSmem.offset0,@object
	.size		.nv.reservedSmem.offset0,0x4
	.type		__assertfail,@function
